//
// Generated by NVIDIA NVVM Compiler
//
// Compiler Build ID: CL-36424714
// Cuda compilation tools, release 13.0, V13.0.88
// Based on NVVM 20.0.0
//

.version 9.0
.target sm_100
.address_size 64

	// .globl	_Z4convPaS_S_
// _ZZ4convPaS_S_E7s_input has been demoted
// _ZZ4convPaS_S_E8s_filter has been demoted
// _ZZ4convPaS_S_E8s_output has been demoted
// _ZZ8winogradPaPsS_E10input_smem has been demoted
// _ZZ8winogradPaPsS_E3Btd has been demoted
// _ZZ8winogradPaPsS_E4BtdB has been demoted
// _ZZ8winogradPaPsS_E1I has been demoted
// _ZZ7paddingPaS_E8s_output has been demoted

.visible .entry _Z4convPaS_S_(
	.param .u64 .ptr .align 1 _Z4convPaS_S__param_0,
	.param .u64 .ptr .align 1 _Z4convPaS_S__param_1,
	.param .u64 .ptr .align 1 _Z4convPaS_S__param_2
)
{
	.reg .pred 	%p<38>;
	.reg .b16 	%rs<85>;
	.reg .b32 	%r<400>;
	.reg .b64 	%rd<41>;
	// demoted variable
	.shared .align 1 .b8 _ZZ4convPaS_S_E7s_input[9792];
	// demoted variable
	.shared .align 1 .b8 _ZZ4convPaS_S_E8s_filter[144];
	// demoted variable
	.shared .align 4 .b8 _ZZ4convPaS_S_E8s_output[512];
	ld.param.u64 	%rd7, [_Z4convPaS_S__param_0];
	ld.param.u64 	%rd8, [_Z4convPaS_S__param_1];
	ld.param.u64 	%rd9, [_Z4convPaS_S__param_2];
	cvta.to.global.u64 	%rd1, %rd8;
	cvta.to.global.u64 	%rd2, %rd7;
	cvta.to.global.u64 	%rd3, %rd9;
	mov.u32 	%r1, %tid.x;
	mov.u32 	%r2, %ntid.x;
	mov.u32 	%r3, %tid.y;
	mad.lo.s32 	%r394, %r2, %r3, %r1;
	mov.u32 	%r5, %ctaid.x;
	mov.u32 	%r6, %ntid.y;
	mul.lo.s32 	%r7, %r2, %r6;
	setp.gt.u32 	%p1, %r394, 9791;
	@%p1 bra 	$L__BB0_7;
	add.s32 	%r122, %r394, %r7;
	max.u32 	%r123, %r122, 9792;
	setp.lt.u32 	%p2, %r122, 9792;
	selp.u32 	%r124, 1, 0, %p2;
	add.s32 	%r125, %r122, %r124;
	sub.s32 	%r126, %r123, %r125;
	div.u32 	%r127, %r126, %r7;
	add.s32 	%r8, %r127, %r124;
	and.b32  	%r128, %r8, 3;
	setp.eq.s32 	%p3, %r128, 3;
	mov.u32 	%r367, %r394;
	@%p3 bra 	$L__BB0_4;
	add.s32 	%r129, %r8, 1;
	and.b32  	%r130, %r129, 3;
	neg.s32 	%r365, %r130;
	mov.u32 	%r367, %r394;
$L__BB0_3:
	.pragma "nounroll";
	mov.u32 	%r131, _ZZ4convPaS_S_E7s_input;
	add.s32 	%r132, %r131, %r367;
	mov.b16 	%rs20, 0;
	st.shared.u8 	[%r132], %rs20;
	add.s32 	%r367, %r367, %r7;
	add.s32 	%r365, %r365, 1;
	setp.ne.s32 	%p4, %r365, 0;
	@%p4 bra 	$L__BB0_3;
$L__BB0_4:
	setp.lt.u32 	%p5, %r8, 3;
	@%p5 bra 	$L__BB0_7;
	shl.b32 	%r15, %r7, 2;
	mov.u32 	%r133, _ZZ4convPaS_S_E7s_input;
	add.s32 	%r16, %r133, %r7;
	shl.b32 	%r134, %r7, 1;
	add.s32 	%r17, %r133, %r134;
	mad.lo.s32 	%r18, %r7, 3, %r133;
$L__BB0_6:
	add.s32 	%r136, %r133, %r367;
	mov.b16 	%rs21, 0;
	st.shared.u8 	[%r136], %rs21;
	add.s32 	%r137, %r16, %r367;
	st.shared.u8 	[%r137], %rs21;
	add.s32 	%r138, %r17, %r367;
	st.shared.u8 	[%r138], %rs21;
	add.s32 	%r139, %r18, %r367;
	st.shared.u8 	[%r139], %rs21;
	add.s32 	%r367, %r367, %r15;
	setp.lt.u32 	%p6, %r367, 9792;
	@%p6 bra 	$L__BB0_6;
$L__BB0_7:
	setp.gt.u32 	%p7, %r394, 143;
	@%p7 bra 	$L__BB0_14;
	shr.u32 	%r140, %r5, 1;
	mul.lo.s32 	%r19, %r140, 144;
	add.s32 	%r141, %r394, %r7;
	max.u32 	%r142, %r141, 144;
	setp.lt.u32 	%p8, %r141, 144;
	selp.u32 	%r143, 1, 0, %p8;
	add.s32 	%r144, %r141, %r143;
	sub.s32 	%r145, %r142, %r144;
	div.u32 	%r146, %r145, %r7;
	add.s32 	%r20, %r146, %r143;
	and.b32  	%r147, %r20, 3;
	setp.eq.s32 	%p9, %r147, 3;
	mov.u32 	%r370, %r394;
	@%p9 bra 	$L__BB0_11;
	add.s32 	%r148, %r394, %r19;
	cvt.u64.u32 	%rd10, %r148;
	add.s64 	%rd40, %rd1, %rd10;
	add.s32 	%r149, %r20, 1;
	and.b32  	%r150, %r149, 3;
	neg.s32 	%r368, %r150;
	cvt.u64.u32 	%rd11, %r7;
	mov.u32 	%r370, %r394;
$L__BB0_10:
	.pragma "nounroll";
	ld.global.u8 	%rs22, [%rd40];
	mov.u32 	%r151, _ZZ4convPaS_S_E8s_filter;
	add.s32 	%r152, %r151, %r370;
	st.shared.u8 	[%r152], %rs22;
	add.s32 	%r370, %r370, %r7;
	add.s64 	%rd40, %rd40, %rd11;
	add.s32 	%r368, %r368, 1;
	setp.ne.s32 	%p10, %r368, 0;
	@%p10 bra 	$L__BB0_10;
$L__BB0_11:
	setp.lt.u32 	%p11, %r20, 3;
	@%p11 bra 	$L__BB0_14;
	shl.b32 	%r27, %r7, 2;
	mov.u32 	%r153, _ZZ4convPaS_S_E8s_filter;
	add.s32 	%r28, %r153, %r7;
	shl.b32 	%r154, %r7, 1;
	add.s32 	%r29, %r153, %r154;
	mul.lo.s32 	%r155, %r7, 3;
	add.s32 	%r30, %r153, %r155;
	add.s32 	%r375, %r370, %r19;
	add.s32 	%r378, %r375, %r7;
	add.s32 	%r377, %r375, %r154;
	add.s32 	%r376, %r375, %r155;
$L__BB0_13:
	cvt.u64.u32 	%rd12, %r375;
	add.s64 	%rd13, %rd1, %rd12;
	ld.global.u8 	%rs23, [%rd13];
	add.s32 	%r157, %r153, %r370;
	st.shared.u8 	[%r157], %rs23;
	cvt.u64.u32 	%rd14, %r378;
	add.s64 	%rd15, %rd1, %rd14;
	ld.global.u8 	%rs24, [%rd15];
	add.s32 	%r158, %r28, %r370;
	st.shared.u8 	[%r158], %rs24;
	cvt.u64.u32 	%rd16, %r377;
	add.s64 	%rd17, %rd1, %rd16;
	ld.global.u8 	%rs25, [%rd17];
	add.s32 	%r159, %r29, %r370;
	st.shared.u8 	[%r159], %rs25;
	cvt.u64.u32 	%rd18, %r376;
	add.s64 	%rd19, %rd1, %rd18;
	ld.global.u8 	%rs26, [%rd19];
	add.s32 	%r160, %r30, %r370;
	st.shared.u8 	[%r160], %rs26;
	add.s32 	%r370, %r370, %r27;
	add.s32 	%r378, %r378, %r27;
	add.s32 	%r377, %r377, %r27;
	add.s32 	%r376, %r376, %r27;
	add.s32 	%r375, %r375, %r27;
	setp.lt.u32 	%p12, %r370, 144;
	@%p12 bra 	$L__BB0_13;
$L__BB0_14:
	setp.gt.u32 	%p13, %r394, 127;
	@%p13 bra 	$L__BB0_21;
	add.s32 	%r161, %r394, %r7;
	max.u32 	%r162, %r161, 128;
	setp.lt.u32 	%p14, %r161, 128;
	selp.u32 	%r163, 1, 0, %p14;
	add.s32 	%r164, %r161, %r163;
	sub.s32 	%r165, %r162, %r164;
	div.u32 	%r166, %r165, %r7;
	add.s32 	%r37, %r166, %r163;
	and.b32  	%r167, %r37, 3;
	setp.eq.s32 	%p15, %r167, 3;
	mov.u32 	%r384, %r394;
	@%p15 bra 	$L__BB0_18;
	add.s32 	%r168, %r37, 1;
	and.b32  	%r169, %r168, 3;
	shl.b32 	%r170, %r394, 2;
	mov.u32 	%r171, _ZZ4convPaS_S_E8s_output;
	add.s32 	%r373, %r171, %r170;
	shl.b32 	%r39, %r7, 2;
	neg.s32 	%r372, %r169;
	mad.lo.s32 	%r172, %r6, %r169, %r3;
	mad.lo.s32 	%r384, %r2, %r172, %r1;
$L__BB0_17:
	.pragma "nounroll";
	mov.b32 	%r173, 0;
	st.shared.u32 	[%r373], %r173;
	add.s32 	%r373, %r373, %r39;
	add.s32 	%r372, %r372, 1;
	setp.ne.s32 	%p16, %r372, 0;
	@%p16 bra 	$L__BB0_17;
$L__BB0_18:
	setp.lt.u32 	%p17, %r37, 3;
	@%p17 bra 	$L__BB0_21;
	shl.b32 	%r47, %r7, 2;
	shl.b32 	%r174, %r384, 2;
	mov.u32 	%r175, _ZZ4convPaS_S_E8s_output;
	add.s32 	%r383, %r175, %r174;
	shl.b32 	%r49, %r7, 4;
	shl.b32 	%r50, %r7, 3;
	mul.lo.s32 	%r51, %r7, 12;
$L__BB0_20:
	mov.b32 	%r176, 0;
	st.shared.u32 	[%r383], %r176;
	add.s32 	%r177, %r383, %r47;
	st.shared.u32 	[%r177], %r176;
	add.s32 	%r178, %r383, %r50;
	st.shared.u32 	[%r178], %r176;
	add.s32 	%r179, %r383, %r51;
	st.shared.u32 	[%r179], %r176;
	add.s32 	%r384, %r384, %r47;
	add.s32 	%r383, %r383, %r49;
	setp.lt.u32 	%p18, %r384, 128;
	@%p18 bra 	$L__BB0_20;
$L__BB0_21:
	setp.gt.u32 	%p19, %r394, 8703;
	@%p19 bra 	$L__BB0_28;
	and.b32  	%r180, %r5, 1;
	mul.lo.s32 	%r62, %r180, 15;
	xor.b32  	%r63, %r180, 1;
	add.s32 	%r181, %r394, %r2;
	max.u32 	%r182, %r181, 8704;
	sub.s32 	%r183, %r182, %r181;
	setp.lt.u32 	%p20, %r181, 8704;
	selp.u32 	%r184, 1, 0, %p20;
	selp.s32 	%r185, -1, 0, %p20;
	add.s32 	%r186, %r183, %r185;
	div.u32 	%r187, %r186, %r2;
	add.s32 	%r64, %r187, %r184;
	and.b32  	%r188, %r64, 3;
	setp.eq.s32 	%p21, %r188, 3;
	mov.u32 	%r382, %r394;
	@%p21 bra 	$L__BB0_25;
	cvt.u16.u32 	%rs80, %r394;
	cvt.u16.u32 	%rs2, %r2;
	add.s32 	%r189, %r64, 1;
	and.b32  	%r190, %r189, 3;
	neg.s32 	%r380, %r190;
	mov.u32 	%r382, %r394;
$L__BB0_24:
	.pragma "nounroll";
	mul.hi.u16 	%rs27, %rs80, -3855;
	shr.u16 	%rs28, %rs27, 9;
	and.b32  	%r191, %r382, 31;
	mad.lo.s16 	%rs29, %rs28, -544, %rs80;
	shr.u16 	%rs30, %rs29, 5;
	cvt.u32.u16 	%r192, %rs30;
	cvt.u32.u16 	%r193, %rs28;
	add.s32 	%r194, %r62, %r192;
	shl.b32 	%r195, %r194, 5;
	mul.wide.u16 	%r196, %rs28, 1024;
	or.b32  	%r197, %r196, %r191;
	add.s32 	%r198, %r197, %r195;
	cvt.u64.u32 	%rd20, %r198;
	add.s64 	%rd21, %rd2, %rd20;
	ld.global.u8 	%rs31, [%rd21];
	add.s32 	%r199, %r63, %r192;
	mad.lo.s32 	%r200, %r193, -412, %r197;
	mad.lo.s32 	%r201, %r199, 34, %r200;
	mov.u32 	%r202, _ZZ4convPaS_S_E7s_input;
	add.s32 	%r203, %r202, %r201;
	st.shared.u8 	[%r203+1], %rs31;
	add.s32 	%r382, %r382, %r2;
	add.s16 	%rs80, %rs80, %rs2;
	add.s32 	%r380, %r380, 1;
	setp.ne.s32 	%p22, %r380, 0;
	@%p22 bra 	$L__BB0_24;
$L__BB0_25:
	setp.lt.u32 	%p23, %r64, 3;
	@%p23 bra 	$L__BB0_28;
	shl.b32 	%r204, %r2, 1;
	add.s32 	%r387, %r382, %r204;
	cvt.u16.u32 	%rs32, %r2;
	shl.b16 	%rs5, %rs32, 1;
	cvt.u16.u32 	%rs84, %r382;
	shl.b16 	%rs7, %rs32, 2;
	add.s16 	%rs83, %rs5, %rs84;
	mad.lo.s32 	%r386, %r2, 3, %r382;
	mul.lo.s16 	%rs9, %rs32, 3;
	add.s16 	%rs82, %rs9, %rs84;
	add.s32 	%r385, %r2, %r382;
	cvt.u16.u32 	%rs81, %r385;
$L__BB0_27:
	mul.hi.u16 	%rs33, %rs83, -3855;
	shr.u16 	%rs34, %rs33, 9;
	mul.lo.s16 	%rs35, %rs34, 544;
	sub.s16 	%rs36, %rs84, %rs35;
	mul.hi.u16 	%rs37, %rs82, -3855;
	shr.u16 	%rs38, %rs37, 9;
	mul.lo.s16 	%rs39, %rs38, 544;
	sub.s16 	%rs40, %rs84, %rs39;
	mul.hi.u16 	%rs41, %rs81, -3855;
	shr.u16 	%rs42, %rs41, 9;
	mul.hi.u16 	%rs43, %rs84, -3855;
	shr.u16 	%rs44, %rs43, 9;
	and.b32  	%r205, %r382, 31;
	mad.lo.s16 	%rs45, %rs44, -544, %rs84;
	shr.u16 	%rs46, %rs45, 5;
	cvt.u32.u16 	%r206, %rs46;
	cvt.u32.u16 	%r207, %rs44;
	add.s32 	%r208, %r62, %r206;
	shl.b32 	%r209, %r208, 5;
	mul.wide.u16 	%r210, %rs44, 1024;
	or.b32  	%r211, %r210, %r205;
	add.s32 	%r212, %r211, %r209;
	cvt.u64.u32 	%rd22, %r212;
	add.s64 	%rd23, %rd2, %rd22;
	ld.global.u8 	%rs47, [%rd23];
	add.s32 	%r213, %r63, %r206;
	mad.lo.s32 	%r214, %r207, -412, %r211;
	mad.lo.s32 	%r215, %r213, 34, %r214;
	mov.u32 	%r216, _ZZ4convPaS_S_E7s_input;
	add.s32 	%r217, %r216, %r215;
	st.shared.u8 	[%r217+1], %rs47;
	add.s32 	%r218, %r382, %r2;
	and.b32  	%r219, %r385, 31;
	mad.lo.s16 	%rs48, %rs42, -544, %rs81;
	shr.u16 	%rs49, %rs48, 5;
	cvt.u32.u16 	%r220, %rs49;
	cvt.u32.u16 	%r221, %rs42;
	add.s32 	%r222, %r62, %r220;
	shl.b32 	%r223, %r222, 5;
	mul.wide.u16 	%r224, %rs42, 1024;
	or.b32  	%r225, %r224, %r219;
	add.s32 	%r226, %r225, %r223;
	cvt.u64.u32 	%rd24, %r226;
	add.s64 	%rd25, %rd2, %rd24;
	ld.global.u8 	%rs50, [%rd25];
	add.s32 	%r227, %r63, %r220;
	mad.lo.s32 	%r228, %r221, -412, %r225;
	mad.lo.s32 	%r229, %r227, 34, %r228;
	add.s32 	%r230, %r216, %r229;
	st.shared.u8 	[%r230+1], %rs50;
	add.s32 	%r231, %r218, %r2;
	and.b32  	%r232, %r387, 31;
	add.s16 	%rs51, %rs5, %rs84;
	add.s16 	%rs52, %rs5, %rs36;
	shr.u16 	%rs53, %rs52, 5;
	cvt.u32.u16 	%r233, %rs53;
	mul.hi.u16 	%rs54, %rs51, -3855;
	shr.u16 	%rs55, %rs54, 9;
	cvt.u32.u16 	%r234, %rs55;
	add.s32 	%r235, %r62, %r233;
	shl.b32 	%r236, %r235, 5;
	mul.wide.u16 	%r237, %rs55, 1024;
	or.b32  	%r238, %r237, %r232;
	add.s32 	%r239, %r238, %r236;
	cvt.u64.u32 	%rd26, %r239;
	add.s64 	%rd27, %rd2, %rd26;
	ld.global.u8 	%rs56, [%rd27];
	add.s32 	%r240, %r63, %r233;
	mad.lo.s32 	%r241, %r234, -412, %r238;
	mad.lo.s32 	%r242, %r240, 34, %r241;
	add.s32 	%r243, %r216, %r242;
	st.shared.u8 	[%r243+1], %rs56;
	add.s32 	%r244, %r231, %r2;
	and.b32  	%r245, %r386, 31;
	add.s16 	%rs57, %rs9, %rs84;
	add.s16 	%rs58, %rs9, %rs40;
	shr.u16 	%rs59, %rs58, 5;
	cvt.u32.u16 	%r246, %rs59;
	mul.hi.u16 	%rs60, %rs57, -3855;
	shr.u16 	%rs61, %rs60, 9;
	cvt.u32.u16 	%r247, %rs61;
	add.s32 	%r248, %r62, %r246;
	shl.b32 	%r249, %r248, 5;
	mul.wide.u16 	%r250, %rs61, 1024;
	or.b32  	%r251, %r250, %r245;
	add.s32 	%r252, %r251, %r249;
	cvt.u64.u32 	%rd28, %r252;
	add.s64 	%rd29, %rd2, %rd28;
	ld.global.u8 	%rs62, [%rd29];
	add.s32 	%r253, %r63, %r246;
	mad.lo.s32 	%r254, %r247, -412, %r251;
	mad.lo.s32 	%r255, %r253, 34, %r254;
	add.s32 	%r256, %r216, %r255;
	st.shared.u8 	[%r256+1], %rs62;
	add.s32 	%r382, %r244, %r2;
	shl.b32 	%r257, %r2, 2;
	add.s32 	%r387, %r387, %r257;
	add.s16 	%rs84, %rs84, %rs7;
	add.s16 	%rs83, %rs83, %rs7;
	add.s32 	%r386, %r386, %r257;
	add.s16 	%rs82, %rs82, %rs7;
	add.s16 	%rs81, %rs81, %rs7;
	add.s32 	%r385, %r385, %r257;
	setp.lt.u32 	%p24, %r382, 8704;
	@%p24 bra 	$L__BB0_27;
$L__BB0_28:
	bar.sync 	0;
	setp.gt.u32 	%p25, %r394, 2047;
	@%p25 bra 	$L__BB0_31;
	shl.b32 	%r389, %r394, 1;
	shl.b32 	%r87, %r7, 1;
	mov.u32 	%r264, _ZZ4convPaS_S_E7s_input;
	mov.u32 	%r266, _ZZ4convPaS_S_E8s_filter;
	mov.u32 	%r390, %r394;
$L__BB0_30:
	shr.u32 	%r258, %r390, 4;
	and.b32  	%r259, %r258, 7;
	shr.u32 	%r260, %r390, 7;
	and.b32  	%r261, %r389, 30;
	mad.lo.s32 	%r262, %r259, 68, %r261;
	mad.lo.s32 	%r263, %r260, 612, %r262;
	add.s32 	%r265, %r264, %r263;
	mad.lo.s32 	%r267, %r260, 9, %r266;
	ld.shared.s8 	%rs63, [%r265+70];
	ld.shared.s8 	%rs64, [%r267+8];
	mul.wide.s16 	%r268, %rs64, %rs63;
	shl.b32 	%r269, %r390, 2;
	and.b32  	%r270, %r269, 508;
	mov.u32 	%r271, _ZZ4convPaS_S_E8s_output;
	add.s32 	%r272, %r271, %r270;
	ld.shared.u8 	%r273, [%r267+3];
	ld.shared.u8 	%r274, [%r267+2];
	prmt.b32 	%r275, %r274, %r273, 0x3340U;
	ld.shared.u8 	%r276, [%r267+1];
	ld.shared.u8 	%r277, [%r267];
	prmt.b32 	%r278, %r277, %r276, 0x3340U;
	prmt.b32 	%r279, %r278, %r275, 0x5410U;
	ld.shared.u8 	%r280, [%r265+34];
	ld.shared.u8 	%r281, [%r265+2];
	prmt.b32 	%r282, %r281, %r280, 0x3340U;
	ld.shared.u8 	%r283, [%r265+1];
	ld.shared.u8 	%r284, [%r265];
	prmt.b32 	%r285, %r284, %r283, 0x3340U;
	prmt.b32 	%r286, %r285, %r282, 0x5410U;
	dp4a.s32.s32 	%r287, %r279, %r286, %r268;
	ld.shared.u8 	%r288, [%r267+7];
	ld.shared.u8 	%r289, [%r267+6];
	prmt.b32 	%r290, %r289, %r288, 0x3340U;
	ld.shared.u8 	%r291, [%r267+5];
	ld.shared.u8 	%r292, [%r267+4];
	prmt.b32 	%r293, %r292, %r291, 0x3340U;
	prmt.b32 	%r294, %r293, %r290, 0x5410U;
	ld.shared.u8 	%r295, [%r265+69];
	ld.shared.u8 	%r296, [%r265+68];
	prmt.b32 	%r297, %r296, %r295, 0x3340U;
	ld.shared.u8 	%r298, [%r265+36];
	ld.shared.u8 	%r299, [%r265+35];
	prmt.b32 	%r300, %r299, %r298, 0x3340U;
	prmt.b32 	%r301, %r300, %r297, 0x5410U;
	dp4a.s32.s32 	%r302, %r294, %r301, %r287;
	atom.shared.add.u32 	%r303, [%r272], %r302;
	add.s32 	%r390, %r390, %r7;
	add.s32 	%r389, %r389, %r87;
	setp.lt.u32 	%p26, %r390, 2048;
	@%p26 bra 	$L__BB0_30;
$L__BB0_31:
	setp.gt.u32 	%p27, %r394, 127;
	bar.sync 	0;
	@%p27 bra 	$L__BB0_38;
	shl.b32 	%r92, %r5, 7;
	add.s32 	%r304, %r394, %r2;
	max.u32 	%r305, %r304, 128;
	sub.s32 	%r306, %r305, %r304;
	setp.lt.u32 	%p28, %r304, 128;
	selp.u32 	%r307, 1, 0, %p28;
	selp.s32 	%r308, -1, 0, %p28;
	add.s32 	%r309, %r306, %r308;
	div.u32 	%r310, %r309, %r2;
	add.s32 	%r93, %r310, %r307;
	and.b32  	%r311, %r93, 3;
	setp.eq.s32 	%p29, %r311, 3;
	@%p29 bra 	$L__BB0_35;
	shl.b32 	%r312, %r394, 2;
	mov.u32 	%r313, _ZZ4convPaS_S_E8s_output;
	add.s32 	%r392, %r313, %r312;
	shl.b32 	%r95, %r2, 2;
	add.s32 	%r314, %r93, 1;
	and.b32  	%r315, %r314, 3;
	neg.s32 	%r391, %r315;
$L__BB0_34:
	.pragma "nounroll";
	and.b32  	%r316, %r394, 15;
	and.b32  	%r317, %r394, 112;
	ld.shared.u32 	%r318, [%r392];
	add.s32 	%r319, %r318, 16;
	shr.s32 	%r320, %r319, 5;
	setp.lt.s32 	%p30, %r320, -127;
	min.s32 	%r321, %r320, 127;
	cvt.u16.u32 	%rs65, %r321;
	xor.b16  	%rs66, %rs65, 128;
	selp.b16 	%rs67, 0, %rs66, %p30;
	add.s32 	%r322, %r92, %r317;
	add.s32 	%r323, %r322, %r316;
	cvt.s64.s32 	%rd30, %r323;
	add.s64 	%rd31, %rd3, %rd30;
	st.global.u8 	[%rd31], %rs67;
	add.s32 	%r394, %r394, %r2;
	add.s32 	%r392, %r392, %r95;
	add.s32 	%r391, %r391, 1;
	setp.ne.s32 	%p31, %r391, 0;
	@%p31 bra 	$L__BB0_34;
$L__BB0_35:
	setp.lt.u32 	%p32, %r93, 3;
	@%p32 bra 	$L__BB0_38;
	shl.b32 	%r324, %r2, 1;
	add.s32 	%r398, %r394, %r324;
	shl.b32 	%r105, %r2, 2;
	mad.lo.s32 	%r397, %r2, 3, %r394;
	add.s32 	%r396, %r2, %r394;
	shl.b32 	%r325, %r394, 2;
	mov.u32 	%r326, _ZZ4convPaS_S_E8s_output;
	add.s32 	%r395, %r326, %r325;
	shl.b32 	%r109, %r2, 4;
	shl.b32 	%r110, %r2, 3;
	mul.lo.s32 	%r111, %r2, 12;
$L__BB0_37:
	and.b32  	%r327, %r394, 15;
	and.b32  	%r328, %r394, 112;
	ld.shared.u32 	%r329, [%r395];
	add.s32 	%r330, %r329, 16;
	shr.s32 	%r331, %r330, 5;
	setp.lt.s32 	%p33, %r331, -127;
	min.s32 	%r332, %r331, 127;
	cvt.u16.u32 	%rs68, %r332;
	xor.b16  	%rs69, %rs68, 128;
	selp.b16 	%rs70, 0, %rs69, %p33;
	add.s32 	%r333, %r92, %r328;
	add.s32 	%r334, %r333, %r327;
	cvt.s64.s32 	%rd32, %r334;
	add.s64 	%rd33, %rd3, %rd32;
	st.global.u8 	[%rd33], %rs70;
	add.s32 	%r335, %r394, %r2;
	and.b32  	%r336, %r396, 15;
	and.b32  	%r337, %r396, 112;
	add.s32 	%r338, %r395, %r105;
	ld.shared.u32 	%r339, [%r338];
	add.s32 	%r340, %r339, 16;
	shr.s32 	%r341, %r340, 5;
	setp.lt.s32 	%p34, %r341, -127;
	min.s32 	%r342, %r341, 127;
	cvt.u16.u32 	%rs71, %r342;
	xor.b16  	%rs72, %rs71, 128;
	selp.b16 	%rs73, 0, %rs72, %p34;
	add.s32 	%r343, %r92, %r337;
	add.s32 	%r344, %r343, %r336;
	cvt.s64.s32 	%rd34, %r344;
	add.s64 	%rd35, %rd3, %rd34;
	st.global.u8 	[%rd35], %rs73;
	add.s32 	%r345, %r335, %r2;
	and.b32  	%r346, %r398, 15;
	and.b32  	%r347, %r398, 112;
	add.s32 	%r348, %r395, %r110;
	ld.shared.u32 	%r349, [%r348];
	add.s32 	%r350, %r349, 16;
	shr.s32 	%r351, %r350, 5;
	setp.lt.s32 	%p35, %r351, -127;
	min.s32 	%r352, %r351, 127;
	cvt.u16.u32 	%rs74, %r352;
	xor.b16  	%rs75, %rs74, 128;
	selp.b16 	%rs76, 0, %rs75, %p35;
	add.s32 	%r353, %r92, %r347;
	add.s32 	%r354, %r353, %r346;
	cvt.s64.s32 	%rd36, %r354;
	add.s64 	%rd37, %rd3, %rd36;
	st.global.u8 	[%rd37], %rs76;
	add.s32 	%r355, %r345, %r2;
	and.b32  	%r356, %r397, 15;
	and.b32  	%r357, %r397, 112;
	add.s32 	%r358, %r395, %r111;
	ld.shared.u32 	%r359, [%r358];
	add.s32 	%r360, %r359, 16;
	shr.s32 	%r361, %r360, 5;
	setp.lt.s32 	%p36, %r361, -127;
	min.s32 	%r362, %r361, 127;
	cvt.u16.u32 	%rs77, %r362;
	xor.b16  	%rs78, %rs77, 128;
	selp.b16 	%rs79, 0, %rs78, %p36;
	add.s32 	%r363, %r92, %r357;
	add.s32 	%r364, %r363, %r356;
	cvt.s64.s32 	%rd38, %r364;
	add.s64 	%rd39, %rd3, %rd38;
	st.global.u8 	[%rd39], %rs79;
	add.s32 	%r394, %r355, %r2;
	add.s32 	%r398, %r398, %r105;
	add.s32 	%r397, %r397, %r105;
	add.s32 	%r396, %r396, %r105;
	add.s32 	%r395, %r395, %r109;
	setp.lt.u32 	%p37, %r394, 128;
	@%p37 bra 	$L__BB0_37;
$L__BB0_38:
	ret;

}
	// .globl	_Z8winogradPaPsS_
.visible .entry _Z8winogradPaPsS_(
	.param .u64 .ptr .align 1 _Z8winogradPaPsS__param_0,
	.param .u64 .ptr .align 1 _Z8winogradPaPsS__param_1,
	.param .u64 .ptr .align 1 _Z8winogradPaPsS__param_2
)
{
	.reg .pred 	%p<21>;
	.reg .b16 	%rs<7>;
	.reg .b32 	%r<358>;
	.reg .b64 	%rd<26>;
	// demoted variable
	.shared .align 1 .b8 _ZZ8winogradPaPsS_E10input_smem[256];
	// demoted variable
	.shared .align 4 .b8 _ZZ8winogradPaPsS_E3Btd[1024];
	// demoted variable
	.shared .align 4 .b8 _ZZ8winogradPaPsS_E4BtdB[1024];
	// demoted variable
	.shared .align 4 .b8 _ZZ8winogradPaPsS_E1I[2048];
	ld.param.u64 	%rd7, [_Z8winogradPaPsS__param_0];
	cvta.to.global.u64 	%rd8, %rd7;
	mov.u32 	%r1, %tid.x;
	mov.u32 	%r2, %tid.y;
	shl.b32 	%r3, %r2, 2;
	add.s32 	%r36, %r3, %r1;
	mov.u32 	%r4, %tid.z;
	shl.b32 	%r5, %r4, 4;
	add.s32 	%r6, %r36, %r5;
	mov.u32 	%r7, %ctaid.x;
	mov.u32 	%r8, %ctaid.y;
	shl.b32 	%r37, %r7, 1;
	add.s32 	%r38, %r37, %r1;
	shl.b32 	%r39, %r8, 1;
	add.s32 	%r40, %r39, %r2;
	mad.lo.s32 	%r41, %r4, 1156, %r38;
	mad.lo.s32 	%r42, %r40, 34, %r41;
	shl.b32 	%r43, %r4, 7;
	mov.u32 	%r44, _ZZ8winogradPaPsS_E1I;
	add.s32 	%r45, %r44, %r43;
	shl.b32 	%r46, %r2, 4;
	add.s32 	%r47, %r45, %r46;
	shl.b32 	%r48, %r1, 2;
	add.s32 	%r49, %r47, %r48;
	mov.b32 	%r50, 0;
	st.shared.u32 	[%r49], %r50;
	st.shared.u32 	[%r49+64], %r50;
	cvt.s64.s32 	%rd9, %r42;
	add.s64 	%rd10, %rd8, %rd9;
	ld.global.u8 	%rs1, [%rd10];
	mov.u32 	%r51, _ZZ8winogradPaPsS_E10input_smem;
	add.s32 	%r9, %r51, %r5;
	add.s32 	%r52, %r36, %r9;
	st.shared.u8 	[%r52], %rs1;
	shl.b32 	%r53, %r4, 6;
	mov.u32 	%r54, _ZZ8winogradPaPsS_E3Btd;
	add.s32 	%r10, %r54, %r53;
	setp.gt.s32 	%p1, %r2, 1;
	@%p1 bra 	$L__BB1_4;
	setp.eq.s32 	%p4, %r2, 0;
	@%p4 bra 	$L__BB1_7;
	setp.eq.s32 	%p5, %r2, 1;
	@%p5 bra 	$L__BB1_3;
	bra.uni 	$L__BB1_9;
$L__BB1_3:
	add.s32 	%r68, %r9, %r48;
	ld.shared.s8 	%r69, [%r68+1];
	ld.shared.s8 	%r70, [%r68+2];
	add.s32 	%r71, %r70, %r69;
	add.s32 	%r72, %r10, %r48;
	st.shared.u32 	[%r72+16], %r71;
	bra.uni 	$L__BB1_9;
$L__BB1_4:
	setp.eq.s32 	%p2, %r2, 2;
	@%p2 bra 	$L__BB1_8;
	setp.eq.s32 	%p3, %r2, 3;
	@%p3 bra 	$L__BB1_6;
	bra.uni 	$L__BB1_9;
$L__BB1_6:
	add.s32 	%r56, %r9, %r48;
	ld.shared.s8 	%r57, [%r56+1];
	ld.shared.s8 	%r58, [%r56+3];
	sub.s32 	%r59, %r57, %r58;
	add.s32 	%r60, %r10, %r48;
	st.shared.u32 	[%r60+48], %r59;
	bra.uni 	$L__BB1_9;
$L__BB1_7:
	add.s32 	%r74, %r9, %r48;
	ld.shared.s8 	%r75, [%r74];
	ld.shared.s8 	%r76, [%r74+2];
	sub.s32 	%r77, %r75, %r76;
	add.s32 	%r78, %r10, %r48;
	st.shared.u32 	[%r78], %r77;
	bra.uni 	$L__BB1_9;
$L__BB1_8:
	add.s32 	%r62, %r9, %r48;
	ld.shared.s8 	%r63, [%r62+1];
	ld.shared.s8 	%r64, [%r62+2];
	sub.s32 	%r65, %r64, %r63;
	add.s32 	%r66, %r10, %r48;
	st.shared.u32 	[%r66+32], %r65;
$L__BB1_9:
	mov.u32 	%r80, _ZZ8winogradPaPsS_E4BtdB;
	add.s32 	%r81, %r80, %r53;
	add.s32 	%r11, %r81, %r3;
	setp.gt.s32 	%p6, %r1, 1;
	@%p6 bra 	$L__BB1_13;
	setp.eq.s32 	%p9, %r1, 0;
	@%p9 bra 	$L__BB1_16;
	setp.eq.s32 	%p10, %r1, 1;
	@%p10 bra 	$L__BB1_12;
	bra.uni 	$L__BB1_18;
$L__BB1_12:
	add.s32 	%r94, %r10, %r46;
	ld.shared.u32 	%r95, [%r94+4];
	ld.shared.u32 	%r96, [%r94+8];
	add.s32 	%r97, %r96, %r95;
	st.shared.u32 	[%r11+16], %r97;
	bra.uni 	$L__BB1_18;
$L__BB1_13:
	setp.eq.s32 	%p7, %r1, 2;
	@%p7 bra 	$L__BB1_17;
	setp.eq.s32 	%p8, %r1, 3;
	@%p8 bra 	$L__BB1_15;
	bra.uni 	$L__BB1_18;
$L__BB1_15:
	add.s32 	%r84, %r10, %r46;
	ld.shared.u32 	%r85, [%r84+4];
	ld.shared.u32 	%r86, [%r84+12];
	sub.s32 	%r87, %r85, %r86;
	st.shared.u32 	[%r11+48], %r87;
	bra.uni 	$L__BB1_18;
$L__BB1_16:
	add.s32 	%r99, %r10, %r46;
	ld.shared.u32 	%r100, [%r99];
	ld.shared.u32 	%r101, [%r99+8];
	sub.s32 	%r102, %r100, %r101;
	st.shared.u32 	[%r11], %r102;
	bra.uni 	$L__BB1_18;
$L__BB1_17:
	add.s32 	%r89, %r10, %r46;
	ld.shared.u32 	%r90, [%r89+4];
	ld.shared.u32 	%r91, [%r89+8];
	sub.s32 	%r92, %r91, %r90;
	st.shared.u32 	[%r11+32], %r92;
$L__BB1_18:
	bar.sync 	0;
	mad.lo.s32 	%r103, %r2, 12, %r11;
	add.s32 	%r105, %r103, %r48;
	ld.shared.u32 	%r12, [%r105];
	sub.s32 	%r106, 8191, %r6;
	shr.u32 	%r13, %r106, 8;
	add.s32 	%r14, %r13, 1;
	setp.gt.u32 	%p11, %r6, 4351;
	mov.u32 	%r354, %r6;
	@%p11 bra 	$L__BB1_22;
	add.s32 	%r107, %r1, %r5;
	add.s32 	%r108, %r107, %r3;
	add.s32 	%r352, %r108, 2048;
	and.b32  	%r109, %r14, 33554416;
	neg.s32 	%r351, %r109;
$L__BB1_20:
	.pragma "nounroll";
	ld.param.u64 	%rd22, [_Z8winogradPaPsS__param_1];
	add.s32 	%r110, %r352, -2048;
	mov.u32 	%r112, _ZZ8winogradPaPsS_E1I;
	add.s32 	%r113, %r112, %r46;
	shl.b32 	%r114, %r1, 2;
	add.s32 	%r115, %r113, %r114;
	shr.u32 	%r116, %r110, 2;
	and.b32  	%r117, %r116, 1073741760;
	add.s32 	%r118, %r115, %r117;
	cvta.to.global.u64 	%rd11, %rd22;
	mul.wide.u32 	%rd12, %r110, 2;
	add.s64 	%rd13, %rd11, %rd12;
	ld.global.s16 	%r119, [%rd13];
	mul.lo.s32 	%r120, %r12, %r119;
	atom.shared.add.u32 	%r121, [%r118], %r120;
	add.s32 	%r122, %r352, -1792;
	shr.u32 	%r123, %r122, 2;
	and.b32  	%r124, %r123, 1073741760;
	add.s32 	%r125, %r115, %r124;
	ld.global.s16 	%r126, [%rd13+512];
	mul.lo.s32 	%r127, %r12, %r126;
	atom.shared.add.u32 	%r128, [%r125], %r127;
	add.s32 	%r129, %r352, -1536;
	shr.u32 	%r130, %r129, 2;
	and.b32  	%r131, %r130, 1073741760;
	add.s32 	%r132, %r115, %r131;
	ld.global.s16 	%r133, [%rd13+1024];
	mul.lo.s32 	%r134, %r12, %r133;
	atom.shared.add.u32 	%r135, [%r132], %r134;
	add.s32 	%r136, %r352, -1280;
	shr.u32 	%r137, %r136, 2;
	and.b32  	%r138, %r137, 1073741760;
	add.s32 	%r139, %r115, %r138;
	ld.global.s16 	%r140, [%rd13+1536];
	mul.lo.s32 	%r141, %r12, %r140;
	atom.shared.add.u32 	%r142, [%r139], %r141;
	add.s32 	%r143, %r352, -1024;
	shr.u32 	%r144, %r143, 2;
	and.b32  	%r145, %r144, 1073741760;
	add.s32 	%r146, %r115, %r145;
	ld.global.s16 	%r147, [%rd13+2048];
	mul.lo.s32 	%r148, %r12, %r147;
	atom.shared.add.u32 	%r149, [%r146], %r148;
	add.s32 	%r150, %r352, -768;
	shr.u32 	%r151, %r150, 2;
	and.b32  	%r152, %r151, 1073741760;
	add.s32 	%r153, %r115, %r152;
	ld.global.s16 	%r154, [%rd13+2560];
	mul.lo.s32 	%r155, %r12, %r154;
	atom.shared.add.u32 	%r156, [%r153], %r155;
	add.s32 	%r157, %r352, -512;
	shr.u32 	%r158, %r157, 2;
	and.b32  	%r159, %r158, 1073741760;
	add.s32 	%r160, %r115, %r159;
	ld.global.s16 	%r161, [%rd13+3072];
	mul.lo.s32 	%r162, %r12, %r161;
	atom.shared.add.u32 	%r163, [%r160], %r162;
	add.s32 	%r164, %r352, -256;
	shr.u32 	%r165, %r164, 2;
	and.b32  	%r166, %r165, 1073741760;
	add.s32 	%r167, %r115, %r166;
	ld.global.s16 	%r168, [%rd13+3584];
	mul.lo.s32 	%r169, %r12, %r168;
	atom.shared.add.u32 	%r170, [%r167], %r169;
	add.s32 	%r171, %r352, 1792;
	shr.u32 	%r172, %r352, 2;
	and.b32  	%r173, %r172, 1073741760;
	add.s32 	%r174, %r115, %r173;
	ld.global.s16 	%r175, [%rd13+4096];
	mul.lo.s32 	%r176, %r12, %r175;
	atom.shared.add.u32 	%r177, [%r174], %r176;
	add.s32 	%r178, %r352, 256;
	shr.u32 	%r179, %r178, 2;
	and.b32  	%r180, %r179, 1073741760;
	add.s32 	%r181, %r115, %r180;
	ld.global.s16 	%r182, [%rd13+4608];
	mul.lo.s32 	%r183, %r12, %r182;
	atom.shared.add.u32 	%r184, [%r181], %r183;
	add.s32 	%r185, %r352, 512;
	shr.u32 	%r186, %r185, 2;
	and.b32  	%r187, %r186, 1073741760;
	add.s32 	%r188, %r115, %r187;
	ld.global.s16 	%r189, [%rd13+5120];
	mul.lo.s32 	%r190, %r12, %r189;
	atom.shared.add.u32 	%r191, [%r188], %r190;
	add.s32 	%r192, %r352, 768;
	shr.u32 	%r193, %r192, 2;
	and.b32  	%r194, %r193, 1073741760;
	add.s32 	%r195, %r115, %r194;
	ld.global.s16 	%r196, [%rd13+5632];
	mul.lo.s32 	%r197, %r12, %r196;
	atom.shared.add.u32 	%r198, [%r195], %r197;
	add.s32 	%r199, %r352, 1024;
	shr.u32 	%r200, %r199, 2;
	and.b32  	%r201, %r200, 1073741760;
	add.s32 	%r202, %r115, %r201;
	ld.global.s16 	%r203, [%rd13+6144];
	mul.lo.s32 	%r204, %r12, %r203;
	atom.shared.add.u32 	%r205, [%r202], %r204;
	add.s32 	%r206, %r352, 1280;
	shr.u32 	%r207, %r206, 2;
	and.b32  	%r208, %r207, 1073741760;
	add.s32 	%r209, %r115, %r208;
	ld.global.s16 	%r210, [%rd13+6656];
	mul.lo.s32 	%r211, %r12, %r210;
	atom.shared.add.u32 	%r212, [%r209], %r211;
	add.s32 	%r213, %r352, 1536;
	shr.u32 	%r214, %r213, 2;
	and.b32  	%r215, %r214, 1073741760;
	add.s32 	%r216, %r115, %r215;
	ld.global.s16 	%r217, [%rd13+7168];
	mul.lo.s32 	%r218, %r12, %r217;
	atom.shared.add.u32 	%r219, [%r216], %r218;
	shr.u32 	%r220, %r171, 2;
	and.b32  	%r221, %r220, 1073741760;
	add.s32 	%r222, %r115, %r221;
	ld.global.s16 	%r223, [%rd13+7680];
	mul.lo.s32 	%r224, %r12, %r223;
	atom.shared.add.u32 	%r225, [%r222], %r224;
	add.s32 	%r352, %r352, 4096;
	add.s32 	%r351, %r351, 16;
	setp.ne.s32 	%p12, %r351, 0;
	@%p12 bra 	$L__BB1_20;
	add.s32 	%r354, %r352, -2048;
$L__BB1_22:
	and.b32  	%r23, %r14, 15;
	setp.eq.s32 	%p13, %r23, 0;
	@%p13 bra 	$L__BB1_31;
	ld.param.u64 	%rd23, [_Z8winogradPaPsS__param_1];
	cvta.to.global.u64 	%rd1, %rd23;
	mov.u32 	%r227, _ZZ8winogradPaPsS_E1I;
	add.s32 	%r228, %r227, %r46;
	shl.b32 	%r229, %r1, 2;
	add.s32 	%r24, %r228, %r229;
	and.b32  	%r25, %r14, 7;
	setp.lt.u32 	%p14, %r23, 8;
	@%p14 bra 	$L__BB1_25;
	shr.u32 	%r230, %r354, 2;
	and.b32  	%r231, %r230, 1073741760;
	add.s32 	%r232, %r24, %r231;
	mul.wide.u32 	%rd14, %r354, 2;
	add.s64 	%rd15, %rd1, %rd14;
	ld.global.s16 	%r233, [%rd15];
	mul.lo.s32 	%r234, %r12, %r233;
	atom.shared.add.u32 	%r235, [%r232], %r234;
	add.s32 	%r236, %r354, 256;
	shr.u32 	%r237, %r236, 2;
	and.b32  	%r238, %r237, 1073741760;
	add.s32 	%r239, %r24, %r238;
	ld.global.s16 	%r240, [%rd15+512];
	mul.lo.s32 	%r241, %r12, %r240;
	atom.shared.add.u32 	%r242, [%r239], %r241;
	add.s32 	%r243, %r354, 512;
	shr.u32 	%r244, %r243, 2;
	and.b32  	%r245, %r244, 1073741760;
	add.s32 	%r246, %r24, %r245;
	ld.global.s16 	%r247, [%rd15+1024];
	mul.lo.s32 	%r248, %r12, %r247;
	atom.shared.add.u32 	%r249, [%r246], %r248;
	add.s32 	%r250, %r354, 768;
	shr.u32 	%r251, %r250, 2;
	and.b32  	%r252, %r251, 1073741760;
	add.s32 	%r253, %r24, %r252;
	ld.global.s16 	%r254, [%rd15+1536];
	mul.lo.s32 	%r255, %r12, %r254;
	atom.shared.add.u32 	%r256, [%r253], %r255;
	add.s32 	%r257, %r354, 1024;
	shr.u32 	%r258, %r257, 2;
	and.b32  	%r259, %r258, 1073741760;
	add.s32 	%r260, %r24, %r259;
	ld.global.s16 	%r261, [%rd15+2048];
	mul.lo.s32 	%r262, %r12, %r261;
	atom.shared.add.u32 	%r263, [%r260], %r262;
	add.s32 	%r264, %r354, 1280;
	shr.u32 	%r265, %r264, 2;
	and.b32  	%r266, %r265, 1073741760;
	add.s32 	%r267, %r24, %r266;
	ld.global.s16 	%r268, [%rd15+2560];
	mul.lo.s32 	%r269, %r12, %r268;
	atom.shared.add.u32 	%r270, [%r267], %r269;
	add.s32 	%r271, %r354, 1536;
	shr.u32 	%r272, %r271, 2;
	and.b32  	%r273, %r272, 1073741760;
	add.s32 	%r274, %r24, %r273;
	ld.global.s16 	%r275, [%rd15+3072];
	mul.lo.s32 	%r276, %r12, %r275;
	atom.shared.add.u32 	%r277, [%r274], %r276;
	add.s32 	%r278, %r354, 1792;
	shr.u32 	%r279, %r278, 2;
	and.b32  	%r280, %r279, 1073741760;
	add.s32 	%r281, %r24, %r280;
	ld.global.s16 	%r282, [%rd15+3584];
	mul.lo.s32 	%r283, %r12, %r282;
	atom.shared.add.u32 	%r284, [%r281], %r283;
	add.s32 	%r354, %r354, 2048;
$L__BB1_25:
	setp.eq.s32 	%p15, %r25, 0;
	@%p15 bra 	$L__BB1_31;
	setp.lt.u32 	%p16, %r25, 4;
	@%p16 bra 	$L__BB1_28;
	shr.u32 	%r285, %r354, 2;
	and.b32  	%r286, %r285, 1073741760;
	add.s32 	%r287, %r24, %r286;
	mul.wide.u32 	%rd16, %r354, 2;
	add.s64 	%rd17, %rd1, %rd16;
	ld.global.s16 	%r288, [%rd17];
	mul.lo.s32 	%r289, %r12, %r288;
	atom.shared.add.u32 	%r290, [%r287], %r289;
	add.s32 	%r291, %r354, 256;
	shr.u32 	%r292, %r291, 2;
	and.b32  	%r293, %r292, 1073741760;
	add.s32 	%r294, %r24, %r293;
	ld.global.s16 	%r295, [%rd17+512];
	mul.lo.s32 	%r296, %r12, %r295;
	atom.shared.add.u32 	%r297, [%r294], %r296;
	add.s32 	%r298, %r354, 512;
	shr.u32 	%r299, %r298, 2;
	and.b32  	%r300, %r299, 1073741760;
	add.s32 	%r301, %r24, %r300;
	ld.global.s16 	%r302, [%rd17+1024];
	mul.lo.s32 	%r303, %r12, %r302;
	atom.shared.add.u32 	%r304, [%r301], %r303;
	add.s32 	%r305, %r354, 768;
	shr.u32 	%r306, %r305, 2;
	and.b32  	%r307, %r306, 1073741760;
	add.s32 	%r308, %r24, %r307;
	ld.global.s16 	%r309, [%rd17+1536];
	mul.lo.s32 	%r310, %r12, %r309;
	atom.shared.add.u32 	%r311, [%r308], %r310;
	add.s32 	%r354, %r354, 1024;
$L__BB1_28:
	and.b32  	%r312, %r14, 3;
	setp.eq.s32 	%p17, %r312, 0;
	@%p17 bra 	$L__BB1_31;
	mul.wide.u32 	%rd18, %r354, 2;
	add.s64 	%rd25, %rd1, %rd18;
	shr.u32 	%r313, %r354, 2;
	and.b32  	%r314, %r313, 1073741760;
	add.s32 	%r316, %r314, %r46;
	add.s32 	%r318, %r316, %r229;
	add.s32 	%r357, %r227, %r318;
	cvt.u16.u32 	%rs2, %r13;
	add.s16 	%rs3, %rs2, 1;
	cvt.u32.u16 	%r320, %rs3;
	and.b32  	%r321, %r320, 3;
	neg.s32 	%r356, %r321;
$L__BB1_30:
	.pragma "nounroll";
	ld.global.s16 	%r322, [%rd25];
	mul.lo.s32 	%r323, %r12, %r322;
	atom.shared.add.u32 	%r324, [%r357], %r323;
	add.s64 	%rd25, %rd25, 512;
	add.s32 	%r357, %r357, 64;
	add.s32 	%r356, %r356, 1;
	setp.ne.s32 	%p18, %r356, 0;
	@%p18 bra 	$L__BB1_30;
$L__BB1_31:
	bar.sync 	0;
	setp.gt.u32 	%p19, %r6, 31;
	@%p19 bra 	$L__BB1_33;
	ld.param.u64 	%rd24, [_Z8winogradPaPsS__param_2];
	mad.lo.s32 	%r325, %r8, 18, %r7;
	mad.lo.s32 	%r326, %r6, 324, %r325;
	add.s32 	%r327, %r326, 19;
	shl.b32 	%r328, %r6, 6;
	add.s32 	%r330, %r44, %r328;
	ld.shared.u32 	%r331, [%r330];
	ld.shared.u32 	%r332, [%r330+4];
	ld.shared.u32 	%r333, [%r330+8];
	ld.shared.u32 	%r334, [%r330+16];
	ld.shared.u32 	%r335, [%r330+20];
	ld.shared.u32 	%r336, [%r330+24];
	ld.shared.u32 	%r337, [%r330+32];
	ld.shared.u32 	%r338, [%r330+36];
	ld.shared.u32 	%r339, [%r330+40];
	add.s32 	%r340, %r331, %r332;
	add.s32 	%r341, %r340, %r333;
	add.s32 	%r342, %r341, %r334;
	add.s32 	%r343, %r342, %r335;
	add.s32 	%r344, %r343, %r336;
	add.s32 	%r345, %r344, %r337;
	add.s32 	%r346, %r345, %r338;
	add.s32 	%r347, %r346, %r339;
	add.s32 	%r348, %r347, 64;
	shr.s32 	%r349, %r348, 7;
	setp.lt.s32 	%p20, %r349, -127;
	min.s32 	%r350, %r349, 127;
	cvt.u16.u32 	%rs4, %r350;
	xor.b16  	%rs5, %rs4, 128;
	selp.b16 	%rs6, 0, %rs5, %p20;
	cvt.s64.s32 	%rd19, %r327;
	cvta.to.global.u64 	%rd20, %rd24;
	add.s64 	%rd21, %rd20, %rd19;
	st.global.u8 	[%rd21], %rs6;
$L__BB1_33:
	ret;

}
	// .globl	_Z7paddingPaS_
.visible .entry _Z7paddingPaS_(
	.param .u64 .ptr .align 1 _Z7paddingPaS__param_0,
	.param .u64 .ptr .align 1 _Z7paddingPaS__param_1
)
{
	.reg .pred 	%p<13>;
	.reg .b16 	%rs<9>;
	.reg .b32 	%r<107>;
	.reg .b64 	%rd<21>;
	// demoted variable
	.shared .align 1 .b8 _ZZ7paddingPaS_E8s_output[1156];
	ld.param.u64 	%rd6, [_Z7paddingPaS__param_0];
	ld.param.u64 	%rd7, [_Z7paddingPaS__param_1];
	cvta.to.global.u64 	%rd1, %rd7;
	mov.u32 	%r1, %tid.x;
	mov.u32 	%r2, %ntid.x;
	mov.u32 	%r3, %tid.y;
	mad.lo.s32 	%r101, %r2, %r3, %r1;
	mov.u32 	%r5, %ctaid.x;
	setp.gt.u32 	%p1, %r101, 1155;
	@%p1 bra 	$L__BB2_7;
	mov.u32 	%r48, %ntid.y;
	mul.lo.s32 	%r6, %r2, %r48;
	add.s32 	%r49, %r101, %r6;
	max.u32 	%r50, %r49, 1156;
	setp.lt.u32 	%p2, %r49, 1156;
	selp.u32 	%r51, 1, 0, %p2;
	add.s32 	%r52, %r49, %r51;
	sub.s32 	%r53, %r50, %r52;
	div.u32 	%r54, %r53, %r6;
	add.s32 	%r7, %r54, %r51;
	and.b32  	%r55, %r7, 3;
	setp.eq.s32 	%p3, %r55, 3;
	mov.u32 	%r97, %r101;
	@%p3 bra 	$L__BB2_4;
	add.s32 	%r56, %r7, 1;
	and.b32  	%r57, %r56, 3;
	neg.s32 	%r95, %r57;
	mov.u32 	%r97, %r101;
$L__BB2_3:
	.pragma "nounroll";
	mov.u32 	%r58, _ZZ7paddingPaS_E8s_output;
	add.s32 	%r59, %r58, %r97;
	mov.b16 	%rs1, 0;
	st.shared.u8 	[%r59], %rs1;
	add.s32 	%r97, %r97, %r6;
	add.s32 	%r95, %r95, 1;
	setp.ne.s32 	%p4, %r95, 0;
	@%p4 bra 	$L__BB2_3;
$L__BB2_4:
	setp.lt.u32 	%p5, %r7, 3;
	@%p5 bra 	$L__BB2_7;
	shl.b32 	%r14, %r6, 2;
	mov.u32 	%r60, _ZZ7paddingPaS_E8s_output;
	add.s32 	%r15, %r60, %r6;
	shl.b32 	%r61, %r6, 1;
	add.s32 	%r16, %r60, %r61;
	mad.lo.s32 	%r17, %r6, 3, %r60;
$L__BB2_6:
	add.s32 	%r63, %r60, %r97;
	mov.b16 	%rs2, 0;
	st.shared.u8 	[%r63], %rs2;
	add.s32 	%r64, %r15, %r97;
	st.shared.u8 	[%r64], %rs2;
	add.s32 	%r65, %r16, %r97;
	st.shared.u8 	[%r65], %rs2;
	add.s32 	%r66, %r17, %r97;
	st.shared.u8 	[%r66], %rs2;
	add.s32 	%r97, %r97, %r14;
	setp.lt.u32 	%p6, %r97, 1156;
	@%p6 bra 	$L__BB2_6;
$L__BB2_7:
	setp.gt.u32 	%p7, %r101, 1155;
	bar.sync 	0;
	shl.b32 	%r67, %r3, 5;
	add.s32 	%r68, %r67, %r1;
	shl.b32 	%r69, %r5, 10;
	add.s32 	%r70, %r68, %r69;
	cvt.s64.s32 	%rd8, %r70;
	cvta.to.global.u64 	%rd9, %rd6;
	add.s64 	%rd10, %rd9, %rd8;
	ld.global.u8 	%rs3, [%rd10];
	shl.b32 	%r71, %r3, 1;
	add.s32 	%r72, %r68, %r71;
	mov.u32 	%r73, _ZZ7paddingPaS_E8s_output;
	add.s32 	%r74, %r73, %r72;
	st.shared.u8 	[%r74+35], %rs3;
	bar.sync 	0;
	@%p7 bra 	$L__BB2_14;
	mul.lo.s32 	%r20, %r5, 1156;
	mov.u32 	%r21, %ntid.y;
	mul.lo.s32 	%r22, %r2, %r21;
	add.s32 	%r75, %r101, %r22;
	max.u32 	%r76, %r75, 1156;
	setp.lt.u32 	%p8, %r75, 1156;
	selp.u32 	%r77, 1, 0, %p8;
	add.s32 	%r78, %r75, %r77;
	sub.s32 	%r79, %r76, %r78;
	div.u32 	%r80, %r79, %r22;
	add.s32 	%r23, %r80, %r77;
	and.b32  	%r81, %r23, 3;
	setp.eq.s32 	%p9, %r81, 3;
	@%p9 bra 	$L__BB2_11;
	add.s32 	%r82, %r101, %r20;
	cvt.u64.u32 	%rd11, %r82;
	add.s64 	%rd20, %rd1, %rd11;
	mul.wide.u32 	%rd3, %r21, %r2;
	add.s32 	%r83, %r23, 1;
	and.b32  	%r84, %r83, 3;
	neg.s32 	%r99, %r84;
$L__BB2_10:
	.pragma "nounroll";
	add.s32 	%r86, %r73, %r101;
	ld.shared.u8 	%rs4, [%r86];
	st.global.u8 	[%rd20], %rs4;
	add.s32 	%r101, %r101, %r22;
	add.s64 	%rd20, %rd20, %rd3;
	add.s32 	%r99, %r99, 1;
	setp.ne.s32 	%p10, %r99, 0;
	@%p10 bra 	$L__BB2_10;
$L__BB2_11:
	setp.lt.u32 	%p11, %r23, 3;
	@%p11 bra 	$L__BB2_14;
	shl.b32 	%r30, %r22, 2;
	add.s32 	%r102, %r101, %r20;
	add.s32 	%r105, %r102, %r22;
	shl.b32 	%r87, %r22, 1;
	add.s32 	%r104, %r102, %r87;
	mul.lo.s32 	%r88, %r22, 3;
	add.s32 	%r103, %r102, %r88;
	add.s32 	%r35, %r73, %r22;
	add.s32 	%r36, %r73, %r87;
	add.s32 	%r37, %r73, %r88;
$L__BB2_13:
	add.s32 	%r91, %r73, %r101;
	ld.shared.u8 	%rs5, [%r91];
	cvt.u64.u32 	%rd12, %r102;
	add.s64 	%rd13, %rd1, %rd12;
	st.global.u8 	[%rd13], %rs5;
	add.s32 	%r92, %r35, %r101;
	ld.shared.u8 	%rs6, [%r92];
	cvt.u64.u32 	%rd14, %r105;
	add.s64 	%rd15, %rd1, %rd14;
	st.global.u8 	[%rd15], %rs6;
	add.s32 	%r93, %r36, %r101;
	ld.shared.u8 	%rs7, [%r93];
	cvt.u64.u32 	%rd16, %r104;
	add.s64 	%rd17, %rd1, %rd16;
	st.global.u8 	[%rd17], %rs7;
	add.s32 	%r94, %r37, %r101;
	ld.shared.u8 	%rs8, [%r94];
	cvt.u64.u32 	%rd18, %r103;
	add.s64 	%rd19, %rd1, %rd18;
	st.global.u8 	[%rd19], %rs8;
	add.s32 	%r101, %r101, %r30;
	add.s32 	%r105, %r105, %r30;
	add.s32 	%r104, %r104, %r30;
	add.s32 	%r103, %r103, %r30;
	add.s32 	%r102, %r102, %r30;
	setp.lt.u32 	%p12, %r101, 1156;
	@%p12 bra 	$L__BB2_13;
$L__BB2_14:
	ret;

}


// ===== COMPILED SASS (sm_100) =====

	.target	sm_100

	.elftype	@"ET_EXEC"


//--------------------- .note.nv.tkinfo           --------------------------
	.section	.note.nv.tkinfo,"",@"SHT_NOTE"
	.sectionflags	@"SHF_NOTE_NV_TKINFO"
	.tkinfo
        /*0018*/ 	.word	0x00000002
        /*0030*/ 	.string	""
        /*0030*/ 	.string	"ptxas"
        /*0030*/ 	.string	"Cuda compilation tools, release 13.0, V13.0.88"
        /*0030*/ 	.string	"Build cuda_13.0.r13.0/compiler.36424714_0"
        /*0030*/ 	.string	"-arch sm_100 -m 64 "



//--------------------- .note.nv.cuinfo           --------------------------
	.section	.note.nv.cuinfo,"",@"SHT_NOTE"
	.sectionflags	@"SHF_NOTE_NV_CUINFO"
        /*0018*/ 	.short	0x0002
        /*001a*/ 	.short	0x0064
        /*001c*/ 	.short	0x0082
	.zero		2


//--------------------- .nv.info                  --------------------------
	.section	.nv.info,"",@"SHT_CUDA_INFO"
	.align	4


	//----- nvinfo : EIATTR_REGCOUNT
	.align		4
        /*0000*/ 	.byte	0x04, 0x2f
        /*0002*/ 	.short	(.L_1 - .L_0)
	.align		4
.L_0:
        /*0004*/ 	.word	index@(_Z4convPaS_S_)
        /*0008*/ 	.word	0x00000020


	//----- nvinfo : EIATTR_FRAME_SIZE
	.align		4
.L_1:
        /*000c*/ 	.byte	0x04, 0x11
        /*000e*/ 	.short	(.L_3 - .L_2)
	.align		4
.L_2:
        /*0010*/ 	.word	index@(_Z4convPaS_S_)
        /*0014*/ 	.word	0x00000000


	//----- nvinfo : EIATTR_REGCOUNT
	.align		4
.L_3:
        /*0018*/ 	.byte	0x04, 0x2f
        /*001a*/ 	.short	(.L_5 - .L_4)
	.align		4
.L_4:
        /*001c*/ 	.word	index@(_Z8winogradPaPsS_)
        /*0020*/ 	.word	0x00000020


	//----- nvinfo : EIATTR_FRAME_SIZE
	.align		4
.L_5:
        /*0024*/ 	.byte	0x04, 0x11
        /*0026*/ 	.short	(.L_7 - .L_6)
	.align		4
.L_6:
        /*0028*/ 	.word	index@(_Z8winogradPaPsS_)
        /*002c*/ 	.word	0x00000000


	//----- nvinfo : EIATTR_REGCOUNT
	.align		4
.L_7:
        /*0030*/ 	.byte	0x04, 0x2f
        /*0032*/ 	.short	(.L_9 - .L_8)
	.align		4
.L_8:
        /*0034*/ 	.word	index@(_Z7paddingPaS_)
        /*0038*/ 	.word	0x0000001a


	//----- nvinfo : EIATTR_FRAME_SIZE
	.align		4
.L_9:
        /*003c*/ 	.byte	0x04, 0x11
        /*003e*/ 	.short	(.L_11 - .L_10)
	.align		4
.L_10:
        /*0040*/ 	.word	index@(_Z7paddingPaS_)
        /*0044*/ 	.word	0x00000000


	//----- nvinfo : EIATTR_MIN_STACK_SIZE
	.align		4
.L_11:
        /*0048*/ 	.byte	0x04, 0x12
        /*004a*/ 	.short	(.L_13 - .L_12)
	.align		4
.L_12:
        /*004c*/ 	.word	index@(_Z7paddingPaS_)
        /*0050*/ 	.word	0x00000000


	//----- nvinfo : EIATTR_MIN_STACK_SIZE
	.align		4
.L_13:
        /*0054*/ 	.byte	0x04, 0x12
        /*0056*/ 	.short	(.L_15 - .L_14)
	.align		4
.L_14:
        /*0058*/ 	.word	index@(_Z8winogradPaPsS_)
        /*005c*/ 	.word	0x00000000


	//----- nvinfo : EIATTR_MIN_STACK_SIZE
	.align		4
.L_15:
        /*0060*/ 	.byte	0x04, 0x12
        /*0062*/ 	.short	(.L_17 - .L_16)
	.align		4
.L_16:
        /*0064*/ 	.word	index@(_Z4convPaS_S_)
        /*0068*/ 	.word	0x00000000
.L_17:


//--------------------- .nv.compat                --------------------------
	.section	.nv.compat,"",@"SHT_CUDA_COMPAT_INFO"
	.align	4
        /*0000*/ 	.byte	0x02, 0x09, 0x00, 0x00, 0x02, 0x02, 0x01, 0x00, 0x02, 0x05, 0x05, 0x00, 0x03, 0x07, 0x01, 0x01
        /*0010*/ 	.byte	0x02, 0x03, 0x00, 0x00, 0x02, 0x06, 0x01, 0x00, 0x04, 0x0b, 0x08, 0x00, 0x09, 0x00, 0x00, 0x00
        /*0020*/ 	.byte	0x00, 0x00, 0x00, 0x00


//--------------------- .nv.info._Z7paddingPaS_   --------------------------
	.section	.nv.info._Z7paddingPaS_,"",@"SHT_CUDA_INFO"
	.sectionflags	@""
	.align	4


	//----- nvinfo : EIATTR_CUDA_API_VERSION
	.align		4
        /*0000*/ 	.byte	0x04, 0x37
        /*0002*/ 	.short	(.L_19 - .L_18)
.L_18:
        /*0004*/ 	.word	0x00000082


	//----- nvinfo : EIATTR_KPARAM_INFO
	.align		4
.L_19:
        /*0008*/ 	.byte	0x04, 0x17
        /*000a*/ 	.short	(.L_21 - .L_20)
.L_20:
        /*000c*/ 	.word	0x00000000
        /*0010*/ 	.short	0x0001
        /*0012*/ 	.short	0x0008
        /*0014*/ 	.byte	0x00, 0xf5, 0x21, 0x00


	//----- nvinfo : EIATTR_KPARAM_INFO
	.align		4
.L_21:
        /*0018*/ 	.byte	0x04, 0x17
        /*001a*/ 	.short	(.L_23 - .L_22)
.L_22:
        /*001c*/ 	.word	0x00000000
        /*0020*/ 	.short	0x0000
        /*0022*/ 	.short	0x0000
        /*0024*/ 	.byte	0x00, 0xf5, 0x21, 0x00


	//----- nvinfo : EIATTR_SPARSE_MMA_MASK
	.align		4
.L_23:
        /*0028*/ 	.byte	0x03, 0x50
        /*002a*/ 	.short	0x0000


	//----- nvinfo : EIATTR_MAXREG_COUNT
	.align		4
        /*002c*/ 	.byte	0x03, 0x1b
        /*002e*/ 	.short	0x00ff


	//----- nvinfo : EIATTR_NUM_BARRIERS
	.align		4
        /*0030*/ 	.byte	0x02, 0x4c
        /*0032*/ 	.byte	0x01
	.zero		1


	//----- nvinfo : EIATTR_MERCURY_ISA_VERSION
	.align		4
        /*0034*/ 	.byte	0x03, 0x5f
        /*0036*/ 	.short	0x0101


	//----- nvinfo : EIATTR_VRC_CTA_INIT_COUNT
	.align		4
        /*0038*/ 	.byte	0x02, 0x4a
	.zero		1
	.zero		1


	//----- nvinfo : EIATTR_EXIT_INSTR_OFFSETS
	.align		4
        /*003c*/ 	.byte	0x04, 0x1c
        /*003e*/ 	.short	(.L_25 - .L_24)


	//   ....[0]....
.L_24:
        /*0040*/ 	.word	0x00000590


	//   ....[1]....
        /*0044*/ 	.word	0x000008d0


	//   ....[2]....
        /*0048*/ 	.word	0x00000ae0


	//----- nvinfo : EIATTR_CRS_STACK_SIZE
	.align		4
.L_25:
        /*004c*/ 	.byte	0x04, 0x1e
        /*004e*/ 	.short	(.L_27 - .L_26)
.L_26:
        /*0050*/ 	.word	0x00000000


	//----- nvinfo : EIATTR_CBANK_PARAM_SIZE
	.align		4
.L_27:
        /*0054*/ 	.byte	0x03, 0x19
        /*0056*/ 	.short	0x0010


	//----- nvinfo : EIATTR_PARAM_CBANK
	.align		4
        /*0058*/ 	.byte	0x04, 0x0a
        /*005a*/ 	.short	(.L_29 - .L_28)
	.align		4
.L_28:
        /*005c*/ 	.word	index@(.nv.constant0._Z7paddingPaS_)
        /*0060*/ 	.short	0x0380
        /*0062*/ 	.short	0x0010


	//----- nvinfo : EIATTR_SW_WAR
	.align		4
.L_29:
        /*0064*/ 	.byte	0x04, 0x36
        /*0066*/ 	.short	(.L_31 - .L_30)
.L_30:
        /*0068*/ 	.word	0x00000008
.L_31:


//--------------------- .nv.info._Z8winogradPaPsS_ --------------------------
	.section	.nv.info._Z8winogradPaPsS_,"",@"SHT_CUDA_INFO"
	.sectionflags	@""
	.align	4


	//----- nvinfo : EIATTR_CUDA_API_VERSION
	.align		4
        /*0000*/ 	.byte	0x04, 0x37
        /*0002*/ 	.short	(.L_33 - .L_32)
.L_32:
        /*0004*/ 	.word	0x00000082


	//----- nvinfo : EIATTR_KPARAM_INFO
	.align		4
.L_33:
        /*0008*/ 	.byte	0x04, 0x17
        /*000a*/ 	.short	(.L_35 - .L_34)
.L_34:
        /*000c*/ 	.word	0x00000000
        /*0010*/ 	.short	0x0002
        /*0012*/ 	.short	0x0010
        /*0014*/ 	.byte	0x00, 0xf5, 0x21, 0x00


	//----- nvinfo : EIATTR_KPARAM_INFO
	.align		4
.L_35:
        /*0018*/ 	.byte	0x04, 0x17
        /*001a*/ 	.short	(.L_37 - .L_36)
.L_36:
        /*001c*/ 	.word	0x00000000
        /*0020*/ 	.short	0x0001
        /*0022*/ 	.short	0x0008
        /*0024*/ 	.byte	0x00, 0xf5, 0x21, 0x00


	//----- nvinfo : EIATTR_KPARAM_INFO
	.align		4
.L_37:
        /*0028*/ 	.byte	0x04, 0x17
        /*002a*/ 	.short	(.L_39 - .L_38)
.L_38:
        /*002c*/ 	.word	0x00000000
        /*0030*/ 	.short	0x0000
        /*0032*/ 	.short	0x0000
        /*0034*/ 	.byte	0x00, 0xf5, 0x21, 0x00


	//----- nvinfo : EIATTR_SPARSE_MMA_MASK
	.align		4
.L_39:
        /*0038*/ 	.byte	0x03, 0x50
        /*003a*/ 	.short	0x0000


	//----- nvinfo : EIATTR_MAXREG_COUNT
	.align		4
        /*003c*/ 	.byte	0x03, 0x1b
        /*003e*/ 	.short	0x00ff


	//----- nvinfo : EIATTR_NUM_BARRIERS
	.align		4
        /*0040*/ 	.byte	0x02, 0x4c
        /*0042*/ 	.byte	0x01
	.zero		1


	//----- nvinfo : EIATTR_MERCURY_ISA_VERSION
	.align		4
        /*0044*/ 	.byte	0x03, 0x5f
        /*0046*/ 	.short	0x0101


	//----- nvinfo : EIATTR_UNUSED_LOAD_BYTE_OFFSET
	.align		4
        /*0048*/ 	.byte	0x04, 0x44
        /*004a*/ 	.short	(.L_41 - .L_40)


	//   ....[0]....
.L_40:
        /*004c*/ 	.word	0x00001840
        /*0050*/ 	.word	0x00000fff


	//   ....[1]....
        /*0054*/ 	.word	0x00001860
        /*0058*/ 	.word	0x00000fff


	//   ....[2]....
        /*005c*/ 	.word	0x00001880
        /*0060*/ 	.word	0x00000fff


	//----- nvinfo : EIATTR_VRC_CTA_INIT_COUNT
	.align		4
.L_41:
        /*0064*/ 	.byte	0x02, 0x4a
	.zero		1
	.zero		1


	//----- nvinfo : EIATTR_EXIT_INSTR_OFFSETS
	.align		4
        /*0068*/ 	.byte	0x04, 0x1c
        /*006a*/ 	.short	(.L_43 - .L_42)


	//   ....[0]....
.L_42:
        /*006c*/ 	.word	0x00001800


	//   ....[1]....
        /*0070*/ 	.word	0x00001960


	//----- nvinfo : EIATTR_INDIRECT_BRANCH_TARGETS
	.align		4
.L_43:
        /*0074*/ 	.byte	0x04, 0x34
        /*0076*/ 	.short	(.L_45 - .L_44)


	//   ....[0]....
.L_44:
        /*0078*/ 	.word	.L_x_61@srel
        /*007c*/ 	.short	0x0
        /*007e*/ 	.short	0x0
        /*0080*/ 	.word	0x3
        /*0084*/ 	.word	.L_x_62@srel
        /*0088*/ 	.word	.L_x_63@srel
        /*008c*/ 	.word	.L_x_13@srel


	//   ....[1]....
        /*0090*/ 	.word	.L_x_65@srel
        /*0094*/ 	.short	0x0
        /*0096*/ 	.short	0x0
        /*0098*/ 	.word	0x3
        /*009c*/ 	.word	.L_x_66@srel
        /*00a0*/ 	.word	.L_x_67@srel
        /*00a4*/ 	.word	.L_x_13@srel


	//   ....[2]....
        /*00a8*/ 	.word	.L_x_69@srel
        /*00ac*/ 	.short	0x0
        /*00ae*/ 	.short	0x0
        /*00b0*/ 	.word	0x3
        /*00b4*/ 	.word	.L_x_70@srel
        /*00b8*/ 	.word	.L_x_71@srel
        /*00bc*/ 	.word	.L_x_16@srel


	//   ....[3]....
        /*00c0*/ 	.word	.L_x_73@srel
        /*00c4*/ 	.short	0x0
        /*00c6*/ 	.short	0x0
        /*00c8*/ 	.word	0x3
        /*00cc*/ 	.word	.L_x_74@srel
        /*00d0*/ 	.word	.L_x_75@srel
        /*00d4*/ 	.word	.L_x_16@srel


	//----- nvinfo : EIATTR_CRS_STACK_SIZE
	.align		4
.L_45:
        /*00d8*/ 	.byte	0x04, 0x1e
        /*00da*/ 	.short	(.L_47 - .L_46)
.L_46:
        /*00dc*/ 	.word	0x00000000


	//----- nvinfo : EIATTR_CBANK_PARAM_SIZE
	.align		4
.L_47:
        /*00e0*/ 	.byte	0x03, 0x19
        /*00e2*/ 	.short	0x0018


	//----- nvinfo : EIATTR_PARAM_CBANK
	.align		4
        /*00e4*/ 	.byte	0x04, 0x0a
        /*00e6*/ 	.short	(.L_49 - .L_48)
	.align		4
.L_48:
        /*00e8*/ 	.word	index@(.nv.constant0._Z8winogradPaPsS_)
        /*00ec*/ 	.short	0x0380
        /*00ee*/ 	.short	0x0018


	//----- nvinfo : EIATTR_SW_WAR
	.align		4
.L_49:
        /*00f0*/ 	.byte	0x04, 0x36
        /*00f2*/ 	.short	(.L_51 - .L_50)
.L_50:
        /*00f4*/ 	.word	0x00000008
.L_51:


//--------------------- .nv.info._Z4convPaS_S_    --------------------------
	.section	.nv.info._Z4convPaS_S_,"",@"SHT_CUDA_INFO"
	.sectionflags	@""
	.align	4


	//----- nvinfo : EIATTR_CUDA_API_VERSION
	.align		4
        /*0000*/ 	.byte	0x04, 0x37
        /*0002*/ 	.short	(.L_53 - .L_52)
.L_52:
        /*0004*/ 	.word	0x00000082


	//----- nvinfo : EIATTR_KPARAM_INFO
	.align		4
.L_53:
        /*0008*/ 	.byte	0x04, 0x17
        /*000a*/ 	.short	(.L_55 - .L_54)
.L_54:
        /*000c*/ 	.word	0x00000000
        /*0010*/ 	.short	0x0002
        /*0012*/ 	.short	0x0010
        /*0014*/ 	.byte	0x00, 0xf5, 0x21, 0x00


	//----- nvinfo : EIATTR_KPARAM_INFO
	.align		4
.L_55:
        /*0018*/ 	.byte	0x04, 0x17
        /*001a*/ 	.short	(.L_57 - .L_56)
.L_56:
        /*001c*/ 	.word	0x00000000
        /*0020*/ 	.short	0x0001
        /*0022*/ 	.short	0x0008
        /*0024*/ 	.byte	0x00, 0xf5, 0x21, 0x00


	//----- nvinfo : EIATTR_KPARAM_INFO
	.align		4
.L_57:
        /*0028*/ 	.byte	0x04, 0x17
        /*002a*/ 	.short	(.L_59 - .L_58)
.L_58:
        /*002c*/ 	.word	0x00000000
        /*0030*/ 	.short	0x0000
        /*0032*/ 	.short	0x0000
        /*0034*/ 	.byte	0x00, 0xf5, 0x21, 0x00


	//----- nvinfo : EIATTR_SPARSE_MMA_MASK
	.align		4
.L_59:
        /*0038*/ 	.byte	0x03, 0x50
        /*003a*/ 	.short	0x0000


	//----- nvinfo : EIATTR_MAXREG_COUNT
	.align		4
        /*003c*/ 	.byte	0x03, 0x1b
        /*003e*/ 	.short	0x00ff


	//----- nvinfo : EIATTR_NUM_BARRIERS
	.align		4
        /*0040*/ 	.byte	0x02, 0x4c
        /*0042*/ 	.byte	0x01
	.zero		1


	//----- nvinfo : EIATTR_MERCURY_ISA_VERSION
	.align		4
        /*0044*/ 	.byte	0x03, 0x5f
        /*0046*/ 	.short	0x0101


	//----- nvinfo : EIATTR_VRC_CTA_INIT_COUNT
	.align		4
        /*0048*/ 	.byte	0x02, 0x4a
	.zero		1
	.zero		1


	//----- nvinfo : EIATTR_EXIT_INSTR_OFFSETS
	.align		4
        /*004c*/ 	.byte	0x04, 0x1c
        /*004e*/ 	.short	(.L_61 - .L_60)


	//   ....[0]....
.L_60:
        /*0050*/ 	.word	0x00001f30


	//   ....[1]....
        /*0054*/ 	.word	0x00002300


	//   ....[2]....
        /*0058*/ 	.word	0x000027d0


	//----- nvinfo : EIATTR_CRS_STACK_SIZE
	.align		4
.L_61:
        /*005c*/ 	.byte	0x04, 0x1e
        /*005e*/ 	.short	(.L_63 - .L_62)
.L_62:
        /*0060*/ 	.word	0x00000000


	//----- nvinfo : EIATTR_CBANK_PARAM_SIZE
	.align		4
.L_63:
        /*0064*/ 	.byte	0x03, 0x19
        /*0066*/ 	.short	0x0018


	//----- nvinfo : EIATTR_PARAM_CBANK
	.align		4
        /*0068*/ 	.byte	0x04, 0x0a
        /*006a*/ 	.short	(.L_65 - .L_64)
	.align		4
.L_64:
        /*006c*/ 	.word	index@(.nv.constant0._Z4convPaS_S_)
        /*0070*/ 	.short	0x0380
        /*0072*/ 	.short	0x0018


	//----- nvinfo : EIATTR_SW_WAR
	.align		4
.L_65:
        /*0074*/ 	.byte	0x04, 0x36
        /*0076*/ 	.short	(.L_67 - .L_66)
.L_66:
        /*0078*/ 	.word	0x00000008
.L_67:


//--------------------- .nv.callgraph             --------------------------
	.section	.nv.callgraph,"",@"SHT_CUDA_CALLGRAPH"
	.align	4
	.sectionentsize	8
	.align		4
        /*0000*/ 	.word	0x00000000
	.align		4
        /*0004*/ 	.word	0xffffffff
	.align		4
        /*0008*/ 	.word	0x00000000
	.align		4
        /*000c*/ 	.word	0xfffffffe
	.align		4
        /*0010*/ 	.word	0x00000000
	.align		4
        /*0014*/ 	.word	0xfffffffd
	.align		4
        /*0018*/ 	.word	0x00000000
	.align		4
        /*001c*/ 	.word	0xfffffffc


//--------------------- .nv.constant2._Z8winogradPaPsS_ --------------------------
	.section	.nv.constant2._Z8winogradPaPsS_,"a",@progbits
	.sectionflags	@""
	.align	4
.nv.constant2._Z8winogradPaPsS_:
        /*0000*/ 	.byte	0x00, 0x03, 0x00, 0x00, 0x90, 0x02, 0x00, 0x00, 0xa0, 0x04, 0x00, 0x00, 0x40, 0x04, 0x00, 0x00
        /*0010*/ 	.byte	0xd0, 0x03, 0x00, 0x00, 0xa0, 0x04, 0x00, 0x00, 0xd0, 0x05, 0x00, 0x00, 0x70, 0x05, 0x00, 0x00
        /*0020*/ 	.byte	0x40, 0x07, 0x00, 0x00, 0xf0, 0x06, 0x00, 0x00, 0x90, 0x06, 0x00, 0x00, 0x40, 0x07, 0x00, 0x00


//--------------------- .text._Z7paddingPaS_      --------------------------
	.section	.text._Z7paddingPaS_,"ax",@progbits
	.align	128
        .global         _Z7paddingPaS_
        .type           _Z7paddingPaS_,@function
        .size           _Z7paddingPaS_,(.L_x_77 - _Z7paddingPaS_)
        .other          _Z7paddingPaS_,@"STO_CUDA_ENTRY STV_DEFAULT"
_Z7paddingPaS_:
.text._Z7paddingPaS_:
[----:B------:R-:W-:Y:S01]  /*0000*/  LDC R1, c[0x0][0x37c] ;  /* 0x0000df00ff017b82 */ /* 0x000fe20000000800 */
[----:B------:R-:W0:Y:S01]  /*0010*/  S2R R5, SR_TID.X ;  /* 0x0000000000057919 */ /* 0x000e220000002100 */
[----:B------:R-:W0:Y:S01]  /*0020*/  LDCU UR4, c[0x0][0x360] ;  /* 0x00006c00ff0477ac */ /* 0x000e220008000800 */
[----:B------:R-:W-:Y:S01]  /*0030*/  BSSY.RECONVERGENT B0, `(.L_x_0) ;  /* 0x0000047000007945 */ /* 0x000fe20003800200 */
[----:B------:R-:W0:Y:S01]  /*0040*/  S2R R2, SR_TID.Y ;  /* 0x0000000000027919 */ /* 0x000e220000002200 */
[----:B------:R-:W1:Y:S01]  /*0050*/  LDCU.64 UR10, c[0x0][0x358] ;  /* 0x00006b00ff0a77ac */ /* 0x000e620008000a00 */
[----:B------:R-:W2:Y:S01]  /*0060*/  S2R R3, SR_CTAID.X ;  /* 0x0000000000037919 */ /* 0x000ea20000002500 */
[----:B0-----:R-:W-:-:S05]  /*0070*/  IMAD R0, R2, UR4, R5 ;  /* 0x0000000402007c24 */ /* 0x001fca000f8e0205 */
[----:B------:R-:W-:-:S13]  /*0080*/  ISETP.GT.U32.AND P0, PT, R0, 0x483, PT ;  /* 0x000004830000780c */ /* 0x000fda0003f04070 */
[----:B-12---:R-:W-:Y:S05]  /*0090*/  @P0 BRA `(.L_x_1) ;  /* 0x0000000400000947 */ /* 0x006fea0003800000 */
[----:B------:R-:W0:Y:S01]  /*00a0*/  LDC R7, c[0x0][0x364] ;  /* 0x0000d900ff077b82 */ /* 0x000e220000000800 */
[----:B------:R-:W-:Y:S01]  /*00b0*/  BSSY.RECONVERGENT B1, `(.L_x_2) ;  /* 0x000002c000017945 */ /* 0x000fe20003800200 */
[----:B0-----:R-:W-:-:S04]  /*00c0*/  IMAD R7, R7, UR4, RZ ;  /* 0x0000000407077c24 */ /* 0x001fc8000f8e02ff */
[----:B------:R-:W0:Y:S01]  /*00d0*/  I2F.U32.RP R10, R7 ;  /* 0x00000007000a7306 */ /* 0x000e220000209000 */
[--C-:B------:R-:W-:Y:S01]  /*00e0*/  IMAD.IADD R4, R0, 0x1, R7.reuse ;  /* 0x0000000100047824 */ /* 0x100fe200078e0207 */
[----:B------:R-:W-:Y:S01]  /*00f0*/  ISETP.NE.U32.AND P2, PT, R7, RZ, PT ;  /* 0x000000ff0700720c */ /* 0x000fe20003f45070 */
[----:B------:R-:W-:-:S03]  /*0100*/  IMAD.MOV R13, RZ, RZ, -R7 ;  /* 0x000000ffff0d7224 */ /* 0x000fc600078e0a07 */
[C---:B------:R-:W-:Y:S02]  /*0110*/  ISETP.GE.U32.AND P0, PT, R4.reuse, 0x484, PT ;  /* 0x000004840400780c */ /* 0x040fe40003f06070 */
[----:B------:R-:W-:Y:S02]  /*0120*/  VIMNMX.U32 R11, PT, PT, R4, 0x484, !PT ;  /* 0x00000484040b7848 */ /* 0x000fe40007fe0000 */
[----:B------:R-:W-:-:S04]  /*0130*/  SEL R6, RZ, 0x1, P0 ;  /* 0x00000001ff067807 */ /* 0x000fc80000000000 */
[----:B------:R-:W-:Y:S01]  /*0140*/  IADD3 R4, PT, PT, R11, -R4, -R6 ;  /* 0x800000040b047210 */ /* 0x000fe20007ffe806 */
[----:B0-----:R-:W0:Y:S02]  /*0150*/  MUFU.RCP R10, R10 ;  /* 0x0000000a000a7308 */ /* 0x001e240000001000 */
[----:B0-----:R-:W-:-:S06]  /*0160*/  VIADD R8, R10, 0xffffffe ;  /* 0x0ffffffe0a087836 */ /* 0x001fcc0000000000 */
[----:B------:R0:W1:Y:S02]  /*0170*/  F2I.FTZ.U32.TRUNC.NTZ R9, R8 ;  /* 0x0000000800097305 */ /* 0x000064000021f000 */
[----:B0-----:R-:W-:Y:S02]  /*0180*/  HFMA2 R8, -RZ, RZ, 0, 0 ;  /* 0x00000000ff087431 */ /* 0x001fe400000001ff */
[----:B-1----:R-:W-:-:S04]  /*0190*/  IMAD R13, R13, R9, RZ ;  /* 0x000000090d0d7224 */ /* 0x002fc800078e02ff */
[----:B------:R-:W-:-:S06]  /*01a0*/  IMAD.HI.U32 R9, R9, R13, R8 ;  /* 0x0000000d09097227 */ /* 0x000fcc00078e0008 */
[----:B------:R-:W-:-:S04]  /*01b0*/  IMAD.HI.U32 R9, R9, R4, RZ ;  /* 0x0000000409097227 */ /* 0x000fc800078e00ff */
[----:B------:R-:W-:-:S04]  /*01c0*/  IMAD.MOV R8, RZ, RZ, -R9 ;  /* 0x000000ffff087224 */ /* 0x000fc800078e0a09 */
[----:B------:R-:W-:-:S05]  /*01d0*/  IMAD R4, R7, R8, R4 ;  /* 0x0000000807047224 */ /* 0x000fca00078e0204 */
[----:B------:R-:W-:-:S13]  /*01e0*/  ISETP.GE.U32.AND P0, PT, R4, R7, PT ;  /* 0x000000070400720c */ /* 0x000fda0003f06070 */
[----:B------:R-:W-:Y:S02]  /*01f0*/  @P0 IMAD.IADD R4, R4, 0x1, -R7 ;  /* 0x0000000104040824 */ /* 0x000fe400078e0a07 */
[----:B------:R-:W-:-:S03]  /*0200*/  @P0 VIADD R9, R9, 0x1 ;  /* 0x0000000109090836 */ /* 0x000fc60000000000 */
[----:B------:R-:W-:-:S13]  /*0210*/  ISETP.GE.U32.AND P1, PT, R4, R7, PT ;  /* 0x000000070400720c */ /* 0x000fda0003f26070 */
[----:B------:R-:W-:Y:S02]  /*0220*/  @P1 IADD3 R9, PT, PT, R9, 0x1, RZ ;  /* 0x0000000109091810 */ /* 0x000fe40007ffe0ff */
[----:B------:R-:W-:-:S05]  /*0230*/  @!P2 LOP3.LUT R9, RZ, R7, RZ, 0x33, !PT ;  /* 0x00000007ff09a212 */ /* 0x000fca00078e33ff */
[----:B------:R-:W-:-:S05]  /*0240*/  IMAD.IADD R6, R6, 0x1, R9 ;  /* 0x0000000106067824 */ /* 0x000fca00078e0209 */
[C---:B------:R-:W-:Y:S02]  /*0250*/  LOP3.LUT R4, R6.reuse, 0x3, RZ, 0xc0, !PT ;  /* 0x0000000306047812 */ /* 0x040fe400078ec0ff */
[----:B------:R-:W-:Y:S02]  /*0260*/  ISETP.GE.U32.AND P1, PT, R6, 0x3, PT ;  /* 0x000000030600780c */ /* 0x000fe40003f26070 */
[----:B------:R-:W-:Y:S01]  /*0270*/  ISETP.NE.AND P0, PT, R4, 0x3, PT ;  /* 0x000000030400780c */ /* 0x000fe20003f05270 */
[----:B------:R-:W-:-:S12]  /*0280*/  IMAD.MOV.U32 R4, RZ, RZ, R0 ;  /* 0x000000ffff047224 */ /* 0x000fd800078e0000 */
[----:B------:R-:W-:Y:S05]  /*0290*/  @!P0 BRA `(.L_x_3) ;  /* 0x0000000000348947 */ /* 0x000fea0003800000 */
[----:B------:R-:W0:Y:S01]  /*02a0*/  S2R R9, SR_CgaCtaId ;  /* 0x0000000000097919 */ /* 0x000e220000008800 */
[----:B------:R-:W-:Y:S01]  /*02b0*/  VIADD R4, R6, 0x1 ;  /* 0x0000000106047836 */ /* 0x000fe20000000000 */
[----:B------:R-:W-:-:S04]  /*02c0*/  MOV R8, 0x400 ;  /* 0x0000040000087802 */ /* 0x000fc80000000f00 */
[----:B------:R-:W-:Y:S02]  /*02d0*/  LOP3.LUT R6, R4, 0x3, RZ, 0xc0, !PT ;  /* 0x0000000304067812 */ /* 0x000fe400078ec0ff */
[----:B------:R-:W-:-:S03]  /*02e0*/  MOV R4, R0 ;  /* 0x0000000000047202 */ /* 0x000fc60000000f00 */
[----:B------:R-:W-:Y:S01]  /*02f0*/  IMAD.MOV R6, RZ, RZ, -R6 ;  /* 0x000000ffff067224 */ /* 0x000fe200078e0a06 */
[----:B0-----:R-:W-:-:S07]  /*0300*/  LEA R9, R9, R8, 0x18 ;  /* 0x0000000809097211 */ /* 0x001fce00078ec0ff */
.L_x_4:
[----:B------:R-:W-:Y:S01]  /*0310*/  IMAD.IADD R8, R9, 0x1, R4 ;  /* 0x0000000109087824 */ /* 0x000fe200078e0204 */
[----:B------:R-:W-:Y:S01]  /*0320*/  IADD3 R4, PT, PT, R7, R4, RZ ;  /* 0x0000000407047210 */ /* 0x000fe20007ffe0ff */
[----:B------:R-:W-:-:S03]  /*0330*/  VIADD R6, R6, 0x1 ;  /* 0x0000000106067836 */ /* 0x000fc60000000000 */
[----:B------:R0:W-:Y:S02]  /*0340*/  STS.U8 [R8], RZ ;  /* 0x000000ff08007388 */ /* 0x0001e40000000000 */
[----:B------:R-:W-:-:S13]  /*0350*/  ISETP.NE.AND P0, PT, R6, RZ, PT ;  /* 0x000000ff0600720c */ /* 0x000fda0003f05270 */
[----:B0-----:R-:W-:Y:S05]  /*0360*/  @P0 BRA `(.L_x_4) ;  /* 0xfffffffc00e80947 */ /* 0x001fea000383ffff */
.L_x_3:
[----:B------:R-:W-:Y:S05]  /*0370*/  BSYNC.RECONVERGENT B1 ;  /* 0x0000000000017941 */ /* 0x000fea0003800200 */
.L_x_2:
[----:B------:R-:W-:Y:S05]  /*0380*/  @!P1 BRA `(.L_x_1) ;  /* 0x0000000000449947 */ /* 0x000fea0003800000 */
[----:B------:R-:W0:Y:S01]  /*0390*/  S2R R9, SR_CgaCtaId ;  /* 0x0000000000097919 */ /* 0x000e220000008800 */
[----:B------:R-:W-:-:S04]  /*03a0*/  MOV R6, 0x400 ;  /* 0x0000040000067802 */ /* 0x000fc80000000f00 */
[----:B0-----:R-:W-:-:S05]  /*03b0*/  LEA R12, R9, R6, 0x18 ;  /* 0x00000006090c7211 */ /* 0x001fca00078ec0ff */
[C-C-:B------:R-:W-:Y:S02]  /*03c0*/  IMAD.IADD R9, R7.reuse, 0x1, R12.reuse ;  /* 0x0000000107097824 */ /* 0x140fe400078e020c */
[C-C-:B------:R-:W-:Y:S02]  /*03d0*/  IMAD R11, R7.reuse, 0x2, R12.reuse ;  /* 0x00000002070b7824 */ /* 0x140fe400078e020c */
[----:B------:R-:W-:-:S07]  /*03e0*/  IMAD R13, R7, 0x3, R12 ;  /* 0x00000003070d7824 */ /* 0x000fce00078e020c */
.L_x_5:
[--C-:B0-----:R-:W-:Y:S01]  /*03f0*/  IMAD.IADD R14, R12, 0x1, R4.reuse ;  /* 0x000000010c0e7824 */ /* 0x101fe200078e0204 */
[----:B------:R-:W-:Y:S01]  /*0400*/  IADD3 R6, PT, PT, R9, R4, RZ ;  /* 0x0000000409067210 */ /* 0x000fe20007ffe0ff */
[--C-:B------:R-:W-:Y:S02]  /*0410*/  IMAD.IADD R8, R11, 0x1, R4.reuse ;  /* 0x000000010b087824 */ /* 0x100fe400078e0204 */
[--C-:B------:R-:W-:Y:S01]  /*0420*/  IMAD.IADD R10, R13, 0x1, R4.reuse ;  /* 0x000000010d0a7824 */ /* 0x100fe200078e0204 */
[----:B------:R0:W-:Y:S01]  /*0430*/  STS.U8 [R14], RZ ;  /* 0x000000ff0e007388 */ /* 0x0001e20000000000 */
[----:B------:R-:W-:-:S03]  /*0440*/  IMAD R4, R7, 0x4, R4 ;  /* 0x0000000407047824 */ /* 0x000fc600078e0204 */
[----:B------:R0:W-:Y:S02]  /*0450*/  STS.U8 [R6], RZ ;  /* 0x000000ff06007388 */ /* 0x0001e40000000000 */
[----:B------:R-:W-:Y:S02]  /*0460*/  ISETP.GE.U32.AND P0, PT, R4, 0x484, PT ;  /* 0x000004840400780c */ /* 0x000fe40003f06070 */
[----:B------:R0:W-:Y:S04]  /*0470*/  STS.U8 [R8], RZ ;  /* 0x000000ff08007388 */ /* 0x0001e80000000000 */
[----:B------:R0:W-:Y:S07]  /*0480*/  STS.U8 [R10], RZ ;  /* 0x000000ff0a007388 */ /* 0x0001ee0000000000 */
[----:B------:R-:W-:Y:S05]  /*0490*/  @!P0 BRA `(.L_x_5) ;  /* 0xfffffffc00d48947 */ /* 0x000fea000383ffff */
.L_x_1:
[----:B------:R-:W-:Y:S05]  /*04a0*/  BSYNC.RECONVERGENT B0 ;  /* 0x0000000000007941 */ /* 0x000fea0003800200 */
.L_x_0:
[----:B------:R-:W1:Y:S01]  /*04b0*/  LDCU.64 UR6, c[0x0][0x380] ;  /* 0x00007000ff0677ac */ /* 0x000e620008000a00 */
[----:B0-----:R-:W-:-:S05]  /*04c0*/  LEA R6, R2, R5, 0x5 ;  /* 0x0000000502067211 */ /* 0x001fca00078e28ff */
[----:B------:R-:W-:Y:S01]  /*04d0*/  IMAD R5, R3, 0x400, R6 ;  /* 0x0000040003057824 */ /* 0x000fe200078e0206 */
[----:B------:R-:W-:Y:S04]  /*04e0*/  BAR.SYNC.DEFER_BLOCKING 0x0 ;  /* 0x0000000000007b1d */ /* 0x000fe80000010000 */
[----:B-1----:R-:W-:-:S04]  /*04f0*/  IADD3 R4, P0, PT, R5, UR6, RZ ;  /* 0x0000000605047c10 */ /* 0x002fc8000ff1e0ff */
[----:B------:R-:W-:-:S05]  /*0500*/  LEA.HI.X.SX32 R5, R5, UR7, 0x1, P0 ;  /* 0x0000000705057c11 */ /* 0x000fca00080f0eff */
[----:B------:R-:W2:Y:S01]  /*0510*/  LDG.E.U8 R4, desc[UR10][R4.64] ;  /* 0x0000000a04047981 */ /* 0x000ea2000c1e1100 */
[----:B------:R-:W0:Y:S01]  /*0520*/  S2UR UR6, SR_CgaCtaId ;  /* 0x00000000000679c3 */ /* 0x000e220000008800 */
[----:B------:R-:W-:Y:S01]  /*0530*/  UMOV UR5, 0x400 ;  /* 0x0000040000057882 */ /* 0x000fe20000000000 */
[----:B------:R-:W-:Y:S01]  /*0540*/  IMAD R7, R2, 0x2, R6 ;  /* 0x0000000202077824 */ /* 0x000fe200078e0206 */
[----:B------:R-:W-:Y:S01]  /*0550*/  ISETP.GT.U32.AND P0, PT, R0, 0x483, PT ;  /* 0x000004830000780c */ /* 0x000fe20003f04070 */
[----:B0-----:R-:W-:-:S09]  /*0560*/  ULEA UR5, UR6, UR5, 0x18 ;  /* 0x0000000506057291 */ /* 0x001fd2000f8ec0ff */
[----:B--2---:R0:W-:Y:S01]  /*0570*/  STS.U8 [R7+UR5+0x23], R4 ;  /* 0x0000230407007988 */ /* 0x0041e20008000005 */
[----:B------:R-:W-:Y:S06]  /*0580*/  BAR.SYNC.DEFER_BLOCKING 0x0 ;  /* 0x0000000000007b1d */ /* 0x000fec0000010000 */
[----:B------:R-:W-:Y:S05]  /*0590*/  @P0 EXIT ;  /* 0x000000000000094d */ /* 0x000fea0003800000 */
[----:B------:R-:W1:Y:S01]  /*05a0*/  LDCU UR6, c[0x0][0x364] ;  /* 0x00006c80ff0677ac */ /* 0x000e620008000800 */
[----:B------:R-:W-:Y:S01]  /*05b0*/  BSSY.RECONVERGENT B0, `(.L_x_6) ;  /* 0x0000031000007945 */ /* 0x000fe20003800200 */
[----:B-1----:R-:W-:-:S06]  /*05c0*/  UIMAD UR4, UR4, UR6, URZ ;  /* 0x00000006040472a4 */ /* 0x002fcc000f8e02ff */
[----:B------:R-:W-:Y:S01]  /*05d0*/  VIADD R2, R0, UR4 ;  /* 0x0000000400027c36 */ /* 0x000fe20008000000 */
[----:B------:R-:W-:Y:S02]  /*05e0*/  IADD3 R9, PT, PT, RZ, -UR4, RZ ;  /* 0x80000004ff097c10 */ /* 0x000fe4000fffe0ff */
[----:B------:R-:W1:Y:S01]  /*05f0*/  I2F.U32.RP R8, UR4 ;  /* 0x0000000400087d06 */ /* 0x000e620008209000 */
[----:B------:R-:W-:Y:S02]  /*0600*/  ISETP.NE.U32.AND P2, PT, RZ, UR4, PT ;  /* 0x00000004ff007c0c */ /* 0x000fe4000bf45070 */
[C---:B------:R-:W-:Y:S02]  /*0610*/  ISETP.GE.U32.AND P0, PT, R2.reuse, 0x484, PT ;  /* 0x000004840200780c */ /* 0x040fe40003f06070 */
[----:B0-----:R-:W-:Y:S02]  /*0620*/  VIMNMX.U32 R7, PT, PT, R2, 0x484, !PT ;  /* 0x0000048402077848 */ /* 0x001fe40007fe0000 */
[----:B------:R-:W-:-:S04]  /*0630*/  SEL R6, RZ, 0x1, P0 ;  /* 0x00000001ff067807 */ /* 0x000fc80000000000 */
[----:B------:R-:W-:Y:S01]  /*0640*/  IADD3 R7, PT, PT, R7, -R2, -R6 ;  /* 0x8000000207077210 */ /* 0x000fe20007ffe806 */
[----:B-1----:R-:W0:Y:S02]  /*0650*/  MUFU.RCP R8, R8 ;  /* 0x0000000800087308 */ /* 0x002e240000001000 */
[----:B0-----:R-:W-:-:S06]  /*0660*/  VIADD R4, R8, 0xffffffe ;  /* 0x0ffffffe08047836 */ /* 0x001fcc0000000000 */
[----:B------:R0:W1:Y:S02]  /*0670*/  F2I.FTZ.U32.TRUNC.NTZ R5, R4 ;  /* 0x0000000400057305 */ /* 0x000064000021f000 */
[----:B0-----:R-:W-:Y:S02]  /*0680*/  IMAD.MOV.U32 R4, RZ, RZ, RZ ;  /* 0x000000ffff047224 */ /* 0x001fe400078e00ff */
[----:B-1----:R-:W-:-:S04]  /*0690*/  IMAD R9, R9, R5, RZ ;  /* 0x0000000509097224 */ /* 0x002fc800078e02ff */
[----:B------:R-:W-:-:S06]  /*06a0*/  IMAD.HI.U32 R8, R5, R9, R4 ;  /* 0x0000000905087227 */ /* 0x000fcc00078e0004 */
[----:B------:R-:W-:-:S04]  /*06b0*/  IMAD.HI.U32 R5, R8, R7, RZ ;  /* 0x0000000708057227 */ /* 0x000fc800078e00ff */
[----:B------:R-:W-:-:S04]  /*06c0*/  IMAD.MOV R2, RZ, RZ, -R5 ;  /* 0x000000ffff027224 */ /* 0x000fc800078e0a05 */
[----:B------:R-:W-:-:S05]  /*06d0*/  IMAD R7, R2, UR4, R7 ;  /* 0x0000000402077c24 */ /* 0x000fca000f8e0207 */
[----:B------:R-:W-:-:S13]  /*06e0*/  ISETP.GE.U32.AND P0, PT, R7, UR4, PT ;  /* 0x0000000407007c0c */ /* 0x000fda000bf06070 */
[----:B------:R-:W-:Y:S01]  /*06f0*/  @P0 IADD3 R7, PT, PT, R7, -UR4, RZ ;  /* 0x8000000407070c10 */ /* 0x000fe2000fffe0ff */
[----:B------:R-:W-:-:S03]  /*0700*/  @P0 VIADD R5, R5, 0x1 ;  /* 0x0000000105050836 */ /* 0x000fc60000000000 */
[----:B------:R-:W-:-:S13]  /*0710*/  ISETP.GE.U32.AND P1, PT, R7, UR4, PT ;  /* 0x0000000407007c0c */ /* 0x000fda000bf26070 */
[----:B------:R-:W-:Y:S01]  /*0720*/  @P1 VIADD R5, R5, 0x1 ;  /* 0x0000000105051836 */ /* 0x000fe20000000000 */
[----:B------:R-:W-:-:S05]  /*0730*/  @!P2 LOP3.LUT R5, RZ, UR4, RZ, 0x33, !PT ;  /* 0x00000004ff05ac12 */ /* 0x000fca000f8e33ff */
[----:B------:R-:W-:-:S05]  /*0740*/  IMAD.IADD R4, R6, 0x1, R5 ;  /* 0x0000000106047824 */ /* 0x000fca00078e0205 */
[C---:B------:R-:W-:Y:S02]  /*0750*/  LOP3.LUT R2, R4.reuse, 0x3, RZ, 0xc0, !PT ;  /* 0x0000000304027812 */ /* 0x040fe400078ec0ff */
[----:B------:R-:W-:Y:S02]  /*0760*/  ISETP.GE.U32.AND P0, PT, R4, 0x3, PT ;  /* 0x000000030400780c */ /* 0x000fe40003f06070 */
[----:B------:R-:W-:-:S13]  /*0770*/  ISETP.NE.AND P1, PT, R2, 0x3, PT ;  /* 0x000000030200780c */ /* 0x000fda0003f25270 */
[----:B------:R-:W-:Y:S05]  /*0780*/  @!P1 BRA `(.L_x_7) ;  /* 0x00000000004c9947 */ /* 0x000fea0003800000 */
[----:B------:R-:W0:Y:S01]  /*0790*/  LDC R5, c[0x0][0x360] ;  /* 0x0000d800ff057b82 */ /* 0x000e220000000800 */
[----:B------:R-:W1:Y:S01]  /*07a0*/  LDCU.64 UR8, c[0x0][0x388] ;  /* 0x00007100ff0877ac */ /* 0x000e620008000a00 */
[----:B------:R-:W-:Y:S01]  /*07b0*/  IMAD R2, R3, 0x484, R0 ;  /* 0x0000048403027824 */ /* 0x000fe200078e0200 */
[----:B------:R-:W-:-:S04]  /*07c0*/  IADD3 R4, PT, PT, R4, 0x1, RZ ;  /* 0x0000000104047810 */ /* 0x000fc80007ffe0ff */
[----:B-1----:R-:W-:Y:S02]  /*07d0*/  IADD3 R11, P1, PT, R2, UR8, RZ ;  /* 0x00000008020b7c10 */ /* 0x002fe4000ff3e0ff */
[----:B------:R-:W-:Y:S01]  /*07e0*/  LOP3.LUT R2, R4, 0x3, RZ, 0xc0, !PT ;  /* 0x0000000304027812 */ /* 0x000fe200078ec0ff */
[----:B0-----:R-:W-:-:S04]  /*07f0*/  IMAD.WIDE.U32 R4, R5, UR6, RZ ;  /* 0x0000000605047c25 */ /* 0x001fc8000f8e00ff */
[----:B------:R-:W-:Y:S02]  /*0800*/  IMAD.X R8, RZ, RZ, UR9, P1 ;  /* 0x00000009ff087e24 */ /* 0x000fe400088e06ff */
[----:B------:R-:W-:-:S07]  /*0810*/  IMAD.MOV R2, RZ, RZ, -R2 ;  /* 0x000000ffff027224 */ /* 0x000fce00078e0a02 */
.L_x_8:
[----:B0-----:R0:W1:Y:S01]  /*0820*/  LDS.U8 R9, [R0+UR5] ;  /* 0x0000000500097984 */ /* 0x0010620008000000 */
[-C--:B------:R-:W-:Y:S01]  /*0830*/  MOV R6, R11.reuse ;  /* 0x0000000b00067202 */ /* 0x080fe20000000f00 */
[----:B------:R-:W-:Y:S01]  /*0840*/  IMAD.MOV.U32 R7, RZ, RZ, R8 ;  /* 0x000000ffff077224 */ /* 0x000fe200078e0008 */
[----:B------:R-:W-:Y:S01]  /*0850*/  IADD3 R11, P2, PT, R4, R11, RZ ;  /* 0x0000000b040b7210 */ /* 0x000fe20007f5e0ff */
[----:B------:R-:W-:Y:S01]  /*0860*/  VIADD R2, R2, 0x1 ;  /* 0x0000000102027836 */ /* 0x000fe20000000000 */
[----:B0-----:R-:W-:-:S03]  /*0870*/  IADD3 R0, PT, PT, R0, UR4, RZ ;  /* 0x0000000400007c10 */ /* 0x001fc6000fffe0ff */
[----:B------:R-:W-:Y:S01]  /*0880*/  IMAD.X R8, R5, 0x1, R8, P2 ;  /* 0x0000000105087824 */ /* 0x000fe200010e0608 */
[----:B------:R-:W-:Y:S01]  /*0890*/  ISETP.NE.AND P1, PT, R2, RZ, PT ;  /* 0x000000ff0200720c */ /* 0x000fe20003f25270 */
[----:B-1----:R0:W-:-:S12]  /*08a0*/  STG.E.U8 desc[UR10][R6.64], R9 ;  /* 0x0000000906007986 */ /* 0x0021d8000c10110a */
[----:B------:R-:W-:Y:S05]  /*08b0*/  @P1 BRA `(.L_x_8) ;  /* 0xfffffffc00d81947 */ /* 0x000fea000383ffff */
.L_x_7:
[----:B------:R-:W-:Y:S05]  /*08c0*/  BSYNC.RECONVERGENT B0 ;  /* 0x0000000000007941 */ /* 0x000fea0003800200 */
.L_x_6:
[----:B------:R-:W-:Y:S05]  /*08d0*/  @!P0 EXIT ;  /* 0x000000000000894d */ /* 0x000fea0003800000 */
[----:B------:R-:W-:Y:S01]  /*08e0*/  IMAD R10, R3, 0x484, R0 ;  /* 0x00000484030a7824 */ /* 0x000fe200078e0200 */
[----:B------:R-:W1:Y:S01]  /*08f0*/  LDCU.64 UR12, c[0x0][0x388] ;  /* 0x00007100ff0c77ac */ /* 0x000e620008000a00 */
[----:B------:R-:W-:-:S03]  /*0900*/  IMAD.U32 R23, RZ, RZ, UR4 ;  /* 0x00000004ff177e24 */ /* 0x000fc6000f8e00ff */
[----:B------:R-:W-:Y:S01]  /*0910*/  IADD3 R11, PT, PT, R10, UR4, RZ ;  /* 0x000000040a0b7c10 */ /* 0x000fe2000fffe0ff */
[C-C-:B------:R-:W-:Y:S01]  /*0920*/  IMAD R12, R23.reuse, 0x2, R10.reuse ;  /* 0x00000002170c7824 */ /* 0x140fe200078e020a */
[----:B------:R-:W-:Y:S01]  /*0930*/  UIADD3 UR6, UPT, UPT, UR5, UR4, URZ ;  /* 0x0000000405067290 */ /* 0x000fe2000fffe0ff */
[----:B------:R-:W-:Y:S01]  /*0940*/  IMAD R13, R23, 0x3, R10 ;  /* 0x00000003170d7824 */ /* 0x000fe200078e020a */
[----:B------:R-:W-:Y:S02]  /*0950*/  ULEA UR7, UR4, UR5, 0x1 ;  /* 0x0000000504077291 */ /* 0x000fe4000f8e08ff */
[----:B------:R-:W-:-:S12]  /*0960*/  UIMAD UR8, UR4, 0x3, UR5 ;  /* 0x00000003040878a4 */ /* 0x000fd8000f8e0205 */
.L_x_9:
[----:B--2---:R-:W2:Y:S01]  /*0970*/  LDS.U8 R15, [R0+UR5] ;  /* 0x00000005000f7984 */ /* 0x004ea20008000000 */
[----:B-1----:R-:W-:Y:S01]  /*0980*/  IADD3 R2, P0, PT, R10, UR12, RZ ;  /* 0x0000000c0a027c10 */ /* 0x002fe2000ff1e0ff */
[----:B------:R-:W-:Y:S01]  /*0990*/  IMAD R10, R23, 0x4, R10 ;  /* 0x00000004170a7824 */ /* 0x000fe200078e020a */
[----:B------:R-:W-:Y:S01]  /*09a0*/  IADD3 R4, P1, PT, R11, UR12, RZ ;  /* 0x0000000c0b047c10 */ /* 0x000fe2000ff3e0ff */
[----:B------:R-:W1:Y:S01]  /*09b0*/  LDS.U8 R17, [R0+UR6] ;  /* 0x0000000600117984 */ /* 0x000e620008000000 */
[----:B0-----:R-:W-:Y:S01]  /*09c0*/  IADD3 R6, P2, PT, R12, UR12, RZ ;  /* 0x0000000c0c067c10 */ /* 0x001fe2000ff5e0ff */
[----:B------:R-:W-:Y:S01]  /*09d0*/  IMAD.X R3, RZ, RZ, UR13, P0 ;  /* 0x0000000dff037e24 */ /* 0x000fe200080e06ff */
[----:B------:R-:W-:Y:S01]  /*09e0*/  IADD3 R8, P3, PT, R13, UR12, RZ ;  /* 0x0000000c0d087c10 */ /* 0x000fe2000ff7e0ff */
[----:B------:R-:W0:Y:S01]  /*09f0*/  LDS.U8 R19, [R0+UR7] ;  /* 0x0000000700137984 */ /* 0x000e220008000000 */
[----:B------:R-:W-:Y:S01]  /*0a00*/  IADD3.X R5, PT, PT, RZ, UR13, RZ, P1, !PT ;  /* 0x0000000dff057c10 */ /* 0x000fe20008ffe4ff */
[----:B------:R-:W-:Y:S01]  /*0a10*/  IMAD.X R7, RZ, RZ, UR13, P2 ;  /* 0x0000000dff077e24 */ /* 0x000fe200090e06ff */
[----:B------:R-:W-:Y:S01]  /*0a20*/  LEA R13, R23, R13, 0x2 ;  /* 0x0000000d170d7211 */ /* 0x000fe200078e10ff */
[----:B------:R3:W4:Y:S01]  /*0a30*/  LDS.U8 R21, [R0+UR8] ;  /* 0x0000000800157984 */ /* 0x0007220008000000 */
[----:B------:R-:W-:-:S02]  /*0a40*/  IMAD.X R9, RZ, RZ, UR13, P3 ;  /* 0x0000000dff097e24 */ /* 0x000fc400098e06ff */
[C---:B------:R-:W-:Y:S02]  /*0a50*/  IMAD R11, R23.reuse, 0x4, R11 ;  /* 0x00000004170b7824 */ /* 0x040fe400078e020b */
[C---:B------:R-:W-:Y:S01]  /*0a60*/  IMAD R12, R23.reuse, 0x4, R12 ;  /* 0x00000004170c7824 */ /* 0x040fe200078e020c */
[----:B---3--:R-:W-:-:S04]  /*0a70*/  LEA R0, R23, R0, 0x2 ;  /* 0x0000000017007211 */ /* 0x008fc800078e10ff */
[----:B------:R-:W-:Y:S01]  /*0a80*/  ISETP.GE.U32.AND P0, PT, R0, 0x484, PT ;  /* 0x000004840000780c */ /* 0x000fe20003f06070 */
[----:B--2---:R2:W-:Y:S04]  /*0a90*/  STG.E.U8 desc[UR10][R2.64], R15 ;  /* 0x0000000f02007986 */ /* 0x0045e8000c10110a */
[----:B-1----:R2:W-:Y:S04]  /*0aa0*/  STG.E.U8 desc[UR10][R4.64], R17 ;  /* 0x0000001104007986 */ /* 0x0025e8000c10110a */
[----:B0-----:R2:W-:Y:S04]  /*0ab0*/  STG.E.U8 desc[UR10][R6.64], R19 ;  /* 0x0000001306007986 */ /* 0x0015e8000c10110a */
[----:B----4-:R2:W-:Y:S01]  /*0ac0*/  STG.E.U8 desc[UR10][R8.64], R21 ;  /* 0x0000001508007986 */ /* 0x0105e2000c10110a */
[----:B------:R-:W-:Y:S05]  /*0ad0*/  @!P0 BRA `(.L_x_9) ;  /* 0xfffffffc00a48947 */ /* 0x000fea000383ffff */
[----:B------:R-:W-:Y:S05]  /*0ae0*/  EXIT ;  /* 0x000000000000794d */ /* 0x000fea0003800000 */
.L_x_10:
[----:B------:R-:W-:-:S00]  /*0af0*/  BRA `(.L_x_10) ;  /* 0xfffffffc00fc7947 */ /* 0x000fc0000383ffff */
[----:B------:R-:W-:-:S00]  /*0b00*/  NOP ;  /* 0x0000000000007918 */ /* 0x000fc00000000000 */
[----:B------:R-:W-:-:S00]  /*0b10*/  NOP ;  /* 0x0000000000007918 */ /* 0x000fc00000000000 */
[----:B------:R-:W-:-:S00]  /*0b20*/  NOP ;  /* 0x0000000000007918 */ /* 0x000fc00000000000 */
[----:B------:R-:W-:-:S00]  /*0b30*/  NOP ;  /* 0x0000000000007918 */ /* 0x000fc00000000000 */
[----:B------:R-:W-:-:S00]  /*0b40*/  NOP ;  /* 0x0000000000007918 */ /* 0x000fc00000000000 */
[----:B------:R-:W-:-:S00]  /*0b50*/  NOP ;  /* 0x0000000000007918 */ /* 0x000fc00000000000 */
[----:B------:R-:W-:-:S00]  /*0b60*/  NOP ;  /* 0x0000000000007918 */ /* 0x000fc00000000000 */
[----:B------:R-:W-:-:S00]  /*0b70*/  NOP ;  /* 0x0000000000007918 */ /* 0x000fc00000000000 */
.L_x_77:


//--------------------- .text._Z8winogradPaPsS_   --------------------------
	.section	.text._Z8winogradPaPsS_,"ax",@progbits
	.align	128
        .global         _Z8winogradPaPsS_
        .type           _Z8winogradPaPsS_,@function
        .size           _Z8winogradPaPsS_,(.L_x_78 - _Z8winogradPaPsS_)
        .other          _Z8winogradPaPsS_,@"STO_CUDA_ENTRY STV_DEFAULT"
_Z8winogradPaPsS_:
.text._Z8winogradPaPsS_:
[----:B------:R-:W-:Y:S01]  /*0000*/  LDC R1, c[0x0][0x37c] ;  /* 0x0000df00ff017b82 */ /* 0x000fe20000000800 */
[----:B------:R-:W0:Y:S01]  /*0010*/  S2R R0, SR_TID.X ;  /* 0x0000000000007919 */ /* 0x000e220000002100 */
[----:B------:R-:W1:Y:S01]  /*0020*/  LDCU.64 UR4, c[0x0][0x380] ;  /* 0x00007000ff0477ac */ /* 0x000e620008000a00 */
[----:B------:R-:W0:Y:S01]  /*0030*/  S2R R7, SR_CTAID.X ;  /* 0x0000000000077919 */ /* 0x000e220000002500 */
[----:B------:R-:W2:Y:S01]  /*0040*/  LDCU.64 UR8, c[0x0][0x358] ;  /* 0x00006b00ff0877ac */ /* 0x000ea20008000a00 */
[----:B------:R-:W3:Y:S01]  /*0050*/  S2R R9, SR_TID.Y ;  /* 0x0000000000097919 */ /* 0x000ee20000002200 */
[----:B------:R-:W3:Y:S01]  /*0060*/  S2R R6, SR_CTAID.Y ;  /* 0x0000000000067919 */ /* 0x000ee20000002600 */
[----:B------:R-:W4:Y:S01]  /*0070*/  S2R R5, SR_TID.Z ;  /* 0x0000000000057919 */ /* 0x000f220000002300 */
[----:B0-----:R-:W-:Y:S02]  /*0080*/  IMAD R2, R7, 0x2, R0 ;  /* 0x0000000207027824 */ /* 0x001fe400078e0200 */
[----:B---3--:R-:W-:-:S02]  /*0090*/  IMAD R3, R6, 0x2, R9 ;  /* 0x0000000206037824 */ /* 0x008fc400078e0209 */
[----:B----4-:R-:W-:-:S04]  /*00a0*/  IMAD R2, R5, 0x484, R2 ;  /* 0x0000048405027824 */ /* 0x010fc800078e0202 */
[----:B------:R-:W-:-:S05]  /*00b0*/  IMAD R3, R3, 0x22, R2 ;  /* 0x0000002203037824 */ /* 0x000fca00078e0202 */
[----:B-1----:R-:W-:-:S04]  /*00c0*/  IADD3 R2, P0, PT, R3, UR4, RZ ;  /* 0x0000000403027c10 */ /* 0x002fc8000ff1e0ff */
[----:B------:R-:W-:-:S06]  /*00d0*/  LEA.HI.X.SX32 R3, R3, UR5, 0x1, P0 ;  /* 0x0000000503037c11 */ /* 0x000fcc00080f0eff */
[----:B--2---:R0:W2:Y:S01]  /*00e0*/  LDG.E.U8 R3, desc[UR8][R2.64] ;  /* 0x0000000802037981 */ /* 0x0040a2000c1e1100 */
[----:B------:R-:W1:Y:S01]  /*00f0*/  S2UR UR7, SR_CgaCtaId ;  /* 0x00000000000779c3 */ /* 0x000e620000008800 */
[----:B------:R-:W-:Y:S01]  /*0100*/  UMOV UR4, 0x400 ;  /* 0x0000040000047882 */ /* 0x000fe20000000000 */
[C---:B------:R-:W-:Y:S01]  /*0110*/  IMAD R8, R9.reuse, 0x4, R0 ;  /* 0x0000000409087824 */ /* 0x040fe200078e0200 */
[----:B------:R-:W-:Y:S01]  /*0120*/  UIADD3 UR5, UPT, UPT, UR4, 0x900, URZ ;  /* 0x0000090004057890 */ /* 0x000fe2000fffe0ff */
[----:B------:R-:W-:Y:S01]  /*0130*/  ISETP.GT.AND P0, PT, R9, 0x1, PT ;  /* 0x000000010900780c */ /* 0x000fe20003f04270 */
[----:B------:R-:W-:Y:S02]  /*0140*/  BSSY.RECONVERGENT B0, `(.L_x_11) ;  /* 0x0000036000007945 */ /* 0x000fe40003800200 */
[----:B-1----:R-:W-:Y:S02]  /*0150*/  ULEA UR5, UR7, UR5, 0x18 ;  /* 0x0000000507057291 */ /* 0x002fe4000f8ec0ff */
[----:B------:R-:W-:-:S04]  /*0160*/  ULEA UR6, UR7, UR4, 0x18 ;  /* 0x0000000407067291 */ /* 0x000fc8000f8ec0ff */
[C---:B------:R-:W-:Y:S02]  /*0170*/  LEA R4, R5.reuse, UR5, 0x7 ;  /* 0x0000000505047c11 */ /* 0x040fe4000f8e38ff */
[----:B------:R-:W-:Y:S01]  /*0180*/  LEA R13, R5, UR6, 0x4 ;  /* 0x00000006050d7c11 */ /* 0x000fe2000f8e20ff */
[----:B------:R-:W-:Y:S02]  /*0190*/  UIADD3 UR6, UPT, UPT, UR4, 0x100, URZ ;  /* 0x0000010004067890 */ /* 0x000fe4000fffe0ff */
[----:B------:R-:W-:Y:S02]  /*01a0*/  IMAD R11, R9, 0x10, R4 ;  /* 0x00000010090b7824 */ /* 0x000fe400078e0204 */
[----:B------:R-:W-:Y:S01]  /*01b0*/  IMAD.IADD R4, R8, 0x1, R13 ;  /* 0x0000000108047824 */ /* 0x000fe200078e020d */
[----:B------:R-:W-:Y:S01]  /*01c0*/  ULEA UR6, UR7, UR6, 0x18 ;  /* 0x0000000607067291 */ /* 0x000fe2000f8ec0ff */
[----:B------:R-:W-:Y:S01]  /*01d0*/  IMAD R8, R5, 0x10, R8 ;  /* 0x0000001005087824 */ /* 0x000fe200078e0208 */
[----:B------:R-:W-:-:S04]  /*01e0*/  LEA R11, R0, R11, 0x2 ;  /* 0x0000000b000b7211 */ /* 0x000fc800078e10ff */
[----:B0-----:R-:W-:Y:S01]  /*01f0*/  LEA R2, R5, UR6, 0x6 ;  /* 0x0000000605027c11 */ /* 0x001fe2000f8e30ff */
[----:B------:R0:W-:Y:S04]  /*0200*/  STS [R11], RZ ;  /* 0x000000ff0b007388 */ /* 0x0001e80000000800 */
[----:B------:R0:W-:Y:S04]  /*0210*/  STS [R11+0x40], RZ ;  /* 0x000040ff0b007388 */ /* 0x0001e80000000800 */
[----:B--2---:R0:W-:Y:S01]  /*0220*/  STS.U8 [R4], R3 ;  /* 0x0000000304007388 */ /* 0x0041e20000000000 */
[----:B------:R-:W-:Y:S05]  /*0230*/  @P0 BRA `(.L_x_12) ;  /* 0x00000000004c0947 */ /* 0x000fea0003800000 */
[----:B0-----:R-:W-:-:S05]  /*0240*/  VIMNMX.U32 R3, PT, PT, R9, 0x2, PT ;  /* 0x0000000209037848 */ /* 0x001fca0003fe0000 */
[----:B------:R-:W-:-:S04]  /*0250*/  IMAD.SHL.U32 R3, R3, 0x4, RZ ;  /* 0x0000000403037824 */ /* 0x000fc800078e00ff */
[----:B------:R-:W0:Y:S02]  /*0260*/  LDC R10, c[0x2][R3] ;  /* 0x00800000030a7b82 */ /* 0x000e240000000800 */
[----:B0-----:R-:W-:-:S04]  /*0270*/  SHF.R.S32.HI R11, RZ, 0x1f, R10 ;  /* 0x0000001fff0b7819 */ /* 0x001fc8000001140a */
.L_x_61:
[----:B------:R-:W-:Y:S05]  /*0280*/  BRX R10 -0x290                                 (*"BRANCH_TARGETS .L_x_62,.L_x_63,.L_x_13"*) ;  /* 0xfffffffc0a5c7949 */ /* 0x000fea000383ffff */
.L_x_63:
[C---:B------:R-:W-:Y:S01]  /*0290*/  IMAD R13, R0.reuse, 0x4, R13 ;  /* 0x00000004000d7824 */ /* 0x040fe200078e020d */
[----:B------:R-:W-:-:S04]  /*02a0*/  LEA R10, R0, R2, 0x2 ;  /* 0x00000002000a7211 */ /* 0x000fc800078e10ff */
[----:B------:R-:W-:Y:S04]  /*02b0*/  LDS.S8 R3, [R13+0x1] ;  /* 0x000001000d037984 */ /* 0x000fe80000000200 */
[----:B------:R-:W0:Y:S02]  /*02c0*/  LDS.S8 R4, [R13+0x2] ;  /* 0x000002000d047984 */ /* 0x000e240000000200 */
[----:B0-----:R-:W-:-:S05]  /*02d0*/  IMAD.IADD R3, R3, 0x1, R4 ;  /* 0x0000000103037824 */ /* 0x001fca00078e0204 */
[----:B------:R0:W-:Y:S01]  /*02e0*/  STS [R10+0x10], R3 ;  /* 0x000010030a007388 */ /* 0x0001e20000000800 */
[----:B------:R-:W-:Y:S05]  /*02f0*/  BRA `(.L_x_13) ;  /* 0x0000000000687947 */ /* 0x000fea0003800000 */
.L_x_62:
[C---:B------:R-:W-:Y:S02]  /*0300*/  IMAD R13, R0.reuse, 0x4, R13 ;  /* 0x00000004000d7824 */ /* 0x040fe400078e020d */
[----:B------:R-:W-:-:S03]  /*0310*/  IMAD R10, R0, 0x4, R2 ;  /* 0x00000004000a7824 */ /* 0x000fc600078e0202 */
[----:B------:R-:W-:Y:S04]  /*0320*/  LDS.S8 R3, [R13] ;  /* 0x000000000d037984 */ /* 0x000fe80000000200 */
[----:B------:R-:W0:Y:S02]  /*0330*/  LDS.S8 R4, [R13+0x2] ;  /* 0x000002000d047984 */ /* 0x000e240000000200 */
[----:B0-----:R-:W-:-:S05]  /*0340*/  IMAD.IADD R3, R3, 0x1, -R4 ;  /* 0x0000000103037824 */ /* 0x001fca00078e0a04 */
[----:B------:R1:W-:Y:S01]  /*0350*/  STS [R10], R3 ;  /* 0x000000030a007388 */ /* 0x0003e20000000800 */
[----:B------:R-:W-:Y:S05]  /*0360*/  BRA `(.L_x_13) ;  /* 0x00000000004c7947 */ /* 0x000fea0003800000 */
.L_x_12:
[----:B0-----:R-:W-:-:S04]  /*0370*/  MOV R4, 0xfffffffe ;  /* 0xfffffffe00047802 */ /* 0x001fc80000000f00 */
[----:B------:R-:W-:-:S05]  /*0380*/  VIADDMNMX.U32 R3, R9, R4, 0x2, PT ;  /* 0x0000000209037446 */ /* 0x000fca0003800004 */
[----:B------:R-:W-:-:S04]  /*0390*/  IMAD.SHL.U32 R3, R3, 0x4, RZ ;  /* 0x0000000403037824 */ /* 0x000fc800078e00ff */
[----:B------:R-:W0:Y:S02]  /*03a0*/  LDC R10, c[0x2][R3+0xc] ;  /* 0x00800300030a7b82 */ /* 0x000e240000000800 */
[----:B0-----:R-:W-:-:S04]  /*03b0*/  SHF.R.S32.HI R11, RZ, 0x1f, R10 ;  /* 0x0000001fff0b7819 */ /* 0x001fc8000001140a */
.L_x_65:
[----:B------:R-:W-:Y:S05]  /*03c0*/  BRX R10 -0x3d0                                 (*"BRANCH_TARGETS .L_x_66,.L_x_67,.L_x_13"*) ;  /* 0xfffffffc0a0c7949 */ /* 0x000fea000383ffff */
.L_x_67:
[C---:B------:R-:W-:Y:S02]  /*03d0*/  IMAD R13, R0.reuse, 0x4, R13 ;  /* 0x00000004000d7824 */ /* 0x040fe400078e020d */
[----:B------:R-:W-:-:S03]  /*03e0*/  IMAD R10, R0, 0x4, R2 ;  /* 0x00000004000a7824 */ /* 0x000fc600078e0202 */
[----:B------:R-:W-:Y:S04]  /*03f0*/  LDS.S8 R3, [R13+0x1] ;  /* 0x000001000d037984 */ /* 0x000fe80000000200 */
[----:B------:R-:W0:Y:S02]  /*0400*/  LDS.S8 R4, [R13+0x3] ;  /* 0x000003000d047984 */ /* 0x000e240000000200 */
[----:B0-----:R-:W-:-:S05]  /*0410*/  IMAD.IADD R3, R3, 0x1, -R4 ;  /* 0x0000000103037824 */ /* 0x001fca00078e0a04 */
[----:B------:R3:W-:Y:S01]  /*0420*/  STS [R10+0x30], R3 ;  /* 0x000030030a007388 */ /* 0x0007e20000000800 */
[----:B------:R-:W-:Y:S05]  /*0430*/  BRA `(.L_x_13) ;  /* 0x0000000000187947 */ /* 0x000fea0003800000 */
.L_x_66:
[C---:B------:R-:W-:Y:S01]  /*0440*/  LEA R13, R0.reuse, R13, 0x2 ;  /* 0x0000000d000d7211 */ /* 0x040fe200078e10ff */
[----:B------:R-:W-:-:S04]  /*0450*/  IMAD R10, R0, 0x4, R2 ;  /* 0x00000004000a7824 */ /* 0x000fc800078e0202 */
[----:B------:R-:W-:Y:S04]  /*0460*/  LDS.S8 R3, [R13+0x1] ;  /* 0x000001000d037984 */ /* 0x000fe80000000200 */
[----:B------:R-:W0:Y:S02]  /*0470*/  LDS.S8 R4, [R13+0x2] ;  /* 0x000002000d047984 */ /* 0x000e240000000200 */
[----:B0-----:R-:W-:-:S05]  /*0480*/  IMAD.IADD R3, R4, 0x1, -R3 ;  /* 0x0000000104037824 */ /* 0x001fca00078e0a03 */
[----:B------:R2:W-:Y:S02]  /*0490*/  STS [R10+0x20], R3 ;  /* 0x000020030a007388 */ /* 0x0005e40000000800 */
.L_x_13:
[----:B------:R-:W-:Y:S05]  /*04a0*/  BSYNC.RECONVERGENT B0 ;  /* 0x0000000000007941 */ /* 0x000fea0003800200 */
.L_x_11:
[----:B------:R-:W-:Y:S01]  /*04b0*/  UIADD3 UR4, UPT, UPT, UR4, 0x500, URZ ;  /* 0x0000050004047890 */ /* 0x000fe2000fffe0ff */
[----:B------:R-:W-:Y:S01]  /*04c0*/  ISETP.GT.AND P0, PT, R0, 0x1, PT ;  /* 0x000000010000780c */ /* 0x000fe20003f04270 */
[----:B------:R-:W-:Y:S02]  /*04d0*/  BSSY.RECONVERGENT B0, `(.L_x_14) ;  /* 0x0000027000007945 */ /* 0x000fe40003800200 */
[----:B------:R-:W-:-:S06]  /*04e0*/  ULEA UR4, UR7, UR4, 0x18 ;  /* 0x0000000407047291 */ /* 0x000fcc000f8ec0ff */
[----:B------:R-:W-:-:S05]  /*04f0*/  LEA R4, R5, UR4, 0x6 ;  /* 0x0000000405047c11 */ /* 0x000fca000f8e30ff */
[----:B------:R-:W-:Y:S01]  /*0500*/  IMAD R4, R9, 0x4, R4 ;  /* 0x0000000409047824 */ /* 0x000fe200078e0204 */
[----:B------:R-:W-:Y:S06]  /*0510*/  @P0 BRA `(.L_x_15) ;  /* 0x0000000000440947 */ /* 0x000fec0003800000 */
[----:B0123--:R-:W-:-:S05]  /*0520*/  VIMNMX.U32 R3, PT, PT, R0, 0x2, PT ;  /* 0x0000000200037848 */ /* 0x00ffca0003fe0000 */
[----:B------:R-:W-:-:S04]  /*0530*/  IMAD.SHL.U32 R3, R3, 0x4, RZ ;  /* 0x0000000403037824 */ /* 0x000fc800078e00ff */
[----:B------:R-:W0:Y:S02]  /*0540*/  LDC R10, c[0x2][R3+0x18] ;  /* 0x00800600030a7b82 */ /* 0x000e240000000800 */
[----:B0-----:R-:W-:-:S04]  /*0550*/  SHF.R.S32.HI R11, RZ, 0x1f, R10 ;  /* 0x0000001fff0b7819 */ /* 0x001fc8000001140a */
.L_x_69:
[----:B------:R-:W-:Y:S05]  /*0560*/  BRX R10 -0x570                                 (*"BRANCH_TARGETS .L_x_70,.L_x_71,.L_x_16"*) ;  /* 0xfffffff80aa47949 */ /* 0x000fea000383ffff */
.L_x_71:
[----:B------:R-:W-:-:S05]  /*0570*/  LEA R2, R9, R2, 0x4 ;  /* 0x0000000209027211 */ /* 0x000fca00078e20ff */
[----:B------:R-:W-:Y:S04]  /*0580*/  LDS R3, [R2+0x4] ;  /* 0x0000040002037984 */ /* 0x000fe80000000800 */
[----:B------:R-:W0:Y:S02]  /*0590*/  LDS R10, [R2+0x8] ;  /* 0x00000800020a7984 */ /* 0x000e240000000800 */
[----:B0-----:R-:W-:-:S05]  /*05a0*/  IMAD.IADD R3, R3, 0x1, R10 ;  /* 0x0000000103037824 */ /* 0x001fca00078e020a */
[----:B------:R0:W-:Y:S01]  /*05b0*/  STS [R4+0x10], R3 ;  /* 0x0000100304007388 */ /* 0x0001e20000000800 */
[----:B------:R-:W-:Y:S05]  /*05c0*/  BRA `(.L_x_16) ;  /* 0x00000000005c7947 */ /* 0x000fea0003800000 */
.L_x_70:
[----:B------:R-:W-:-:S05]  /*05d0*/  IMAD R10, R9, 0x10, R2 ;  /* 0x00000010090a7824 */ /* 0x000fca00078e0202 */
[----:B------:R-:W-:Y:S04]  /*05e0*/  LDS R2, [R10] ;  /* 0x000000000a027984 */ /* 0x000fe80000000800 */
[----:B------:R-:W0:Y:S02]  /*05f0*/  LDS R3, [R10+0x8] ;  /* 0x000008000a037984 */ /* 0x000e240000000800 */
[----:B0-----:R-:W-:-:S05]  /*0600*/  IMAD.IADD R3, R2, 0x1, -R3 ;  /* 0x0000000102037824 */ /* 0x001fca00078e0a03 */
[----:B------:R1:W-:Y:S01]  /*0610*/  STS [R4], R3 ;  /* 0x0000000304007388 */ /* 0x0003e20000000800 */
[----:B------:R-:W-:Y:S05]  /*0620*/  BRA `(.L_x_16) ;  /* 0x0000000000447947 */ /* 0x000fea0003800000 */
.L_x_15:
[----:B0123--:R-:W-:-:S05]  /*0630*/  IMAD.MOV.U32 R3, RZ, RZ, -0x2 ;  /* 0xfffffffeff037424 */ /* 0x00ffca00078e00ff */
[----:B------:R-:W-:-:S04]  /*0640*/  VIADDMNMX.U32 R3, R0, R3, 0x2, PT ;  /* 0x0000000200037446 */ /* 0x000fc80003800003 */
[----:B------:R-:W-:-:S04]  /*0650*/  SHF.L.U32 R3, R3, 0x2, RZ ;  /* 0x0000000203037819 */ /* 0x000fc800000006ff */
[----:B------:R-:W0:Y:S02]  /*0660*/  LDC R10, c[0x2][R3+0x24] ;  /* 0x00800900030a7b82 */ /* 0x000e240000000800 */
[----:B0-----:R-:W-:-:S04]  /*0670*/  SHF.R.S32.HI R11, RZ, 0x1f, R10 ;  /* 0x0000001fff0b7819 */ /* 0x001fc8000001140a */
.L_x_73:
[----:B------:R-:W-:Y:S05]  /*0680*/  BRX R10 -0x690                                 (*"BRANCH_TARGETS .L_x_74,.L_x_75,.L_x_16"*) ;  /* 0xfffffff80a5c7949 */ /* 0x000fea000383ffff */
.L_x_75:
[----:B------:R-:W-:-:S05]  /*0690*/  IMAD R10, R9, 0x10, R2 ;  /* 0x00000010090a7824 */ /* 0x000fca00078e0202 */
[----:B------:R-:W-:Y:S04]  /*06a0*/  LDS R2, [R10+0x4] ;  /* 0x000004000a027984 */ /* 0x000fe80000000800 */
[----:B------:R-:W0:Y:S02]  /*06b0*/  LDS R3, [R10+0xc] ;  /* 0x00000c000a037984 */ /* 0x000e240000000800 */
[----:B0-----:R-:W-:-:S05]  /*06c0*/  IMAD.IADD R3, R2, 0x1, -R3 ;  /* 0x0000000102037824 */ /* 0x001fca00078e0a03 */
[----:B------:R3:W-:Y:S01]  /*06d0*/  STS [R4+0x30], R3 ;  /* 0x0000300304007388 */ /* 0x0007e20000000800 */
[----:B------:R-:W-:Y:S05]  /*06e0*/  BRA `(.L_x_16) ;  /* 0x0000000000147947 */ /* 0x000fea0003800000 */
.L_x_74:
[----:B------:R-:W-:-:S05]  /*06f0*/  IMAD R10, R9, 0x10, R2 ;  /* 0x00000010090a7824 */ /* 0x000fca00078e0202 */
[----:B------:R-:W-:Y:S04]  /*0700*/  LDS R2, [R10+0x4] ;  /* 0x000004000a027984 */ /* 0x000fe80000000800 */
[----:B------:R-:W0:Y:S02]  /*0710*/  LDS R3, [R10+0x8] ;  /* 0x000008000a037984 */ /* 0x000e240000000800 */
[----:B0-----:R-:W-:-:S05]  /*0720*/  IMAD.IADD R3, R3, 0x1, -R2 ;  /* 0x0000000103037824 */ /* 0x001fca00078e0a02 */
[----:B------:R2:W-:Y:S02]  /*0730*/  STS [R4+0x20], R3 ;  /* 0x0000200304007388 */ /* 0x0005e40000000800 */
.L_x_16:
[----:B------:R-:W-:Y:S05]  /*0740*/  BSYNC.RECONVERGENT B0 ;  /* 0x0000000000007941 */ /* 0x000fea0003800200 */
.L_x_14:
[----:B------:R-:W-:Y:S01]  /*0750*/  BAR.SYNC.DEFER_BLOCKING 0x0 ;  /* 0x0000000000007b1d */ /* 0x000fe20000010000 */
[----:B0123--:R-:W-:Y:S01]  /*0760*/  IMAD R3, R9, 0xc, R4 ;  /* 0x0000000c09037824 */ /* 0x00ffe200078e0204 */
[C---:B------:R-:W-:Y:S01]  /*0770*/  ISETP.GT.U32.AND P0, PT, R8.reuse, 0x10ff, PT ;  /* 0x000010ff0800780c */ /* 0x040fe20003f04070 */
[----:B------:R-:W-:Y:S01]  /*0780*/  IMAD.MOV.U32 R12, RZ, RZ, R8 ;  /* 0x000000ffff0c7224 */ /* 0x000fe200078e0008 */
[----:B------:R-:W-:Y:S02]  /*0790*/  IADD3 R11, PT, PT, -R8, 0x1fff, RZ ;  /* 0x00001fff080b7810 */ /* 0x000fe40007ffe1ff */
[----:B------:R-:W-:Y:S01]  /*07a0*/  LEA R3, R0, R3, 0x2 ;  /* 0x0000000300037211 */ /* 0x000fe200078e10ff */
[----:B------:R-:W-:Y:S01]  /*07b0*/  BSSY.RECONVERGENT B0, `(.L_x_17) ;  /* 0x0000083000007945 */ /* 0x000fe20003800200 */
[----:B------:R-:W-:-:S03]  /*07c0*/  LEA.HI R11, R11, 0x1, RZ, 0x18 ;  /* 0x000000010b0b7811 */ /* 0x000fc600078fc0ff */
[----:B------:R0:W1:Y:S04]  /*07d0*/  LDS R10, [R3] ;  /* 0x00000000030a7984 */ /* 0x0000680000000800 */
[----:B------:R-:W-:Y:S05]  /*07e0*/  @P0 BRA `(.L_x_18) ;  /* 0x0000000400fc0947 */ /* 0x000fea0003800000 */
[----:B0-----:R-:W0:Y:S01]  /*07f0*/  LDC.64 R2, c[0x0][0x388] ;  /* 0x0000e200ff027b82 */ /* 0x001e220000000a00 */
[----:B------:R-:W-:Y:S01]  /*0800*/  IMAD R4, R5, 0x10, R0 ;  /* 0x0000001005047824 */ /* 0x000fe200078e0200 */
[----:B------:R-:W-:Y:S01]  /*0810*/  LOP3.LUT R14, R11, 0x1fffff0, RZ, 0xc0, !PT ;  /* 0x01fffff00b0e7812 */ /* 0x000fe200078ec0ff */
[----:B------:R-:W-:Y:S01]  /*0820*/  BSSY.RECONVERGENT B1, `(.L_x_19) ;  /* 0x000007a000017945 */ /* 0x000fe20003800200 */
[C---:B------:R-:W-:Y:S01]  /*0830*/  LEA R13, R9.reuse, UR5, 0x4 ;  /* 0x00000005090d7c11 */ /* 0x040fe2000f8e20ff */
[----:B------:R-:W-:Y:S02]  /*0840*/  IMAD R4, R9, 0x4, R4 ;  /* 0x0000000409047824 */ /* 0x000fe400078e0204 */
[----:B------:R-:W-:Y:S01]  /*0850*/  IMAD.MOV R14, RZ, RZ, -R14 ;  /* 0x000000ffff0e7224 */ /* 0x000fe200078e0a0e */
[----:B------:R-:W-:Y:S01]  /*0860*/  LEA R13, R0, R13, 0x2 ;  /* 0x0000000d000d7211 */ /* 0x000fe200078e10ff */
[----:B------:R-:W-:-:S07]  /*0870*/  VIADD R12, R4, 0x800 ;  /* 0x00000800040c7836 */ /* 0x000fce0000000000 */
.L_x_20:
[----:B--2---:R-:W-:-:S04]  /*0880*/  VIADD R15, R12, 0xfffff800 ;  /* 0xfffff8000c0f7836 */ /* 0x004fc80000000000 */
[----:B0-----:R-:W-:-:S05]  /*0890*/  IMAD.WIDE.U32 R4, R15, 0x2, R2 ;  /* 0x000000020f047825 */ /* 0x001fca00078e0002 */
[----:B------:R-:W1:Y:S04]  /*08a0*/  LDG.E.S16 R17, desc[UR8][R4.64] ;  /* 0x0000000804117981 */ /* 0x000e68000c1e1700 */
[----:B------:R-:W2:Y:S04]  /*08b0*/  LDG.E.S16 R21, desc[UR8][R4.64+0x200] ;  /* 0x0002000804157981 */ /* 0x000ea8000c1e1700 */
[----:B------:R-:W3:Y:S04]  /*08c0*/  LDG.E.S16 R23, desc[UR8][R4.64+0x400] ;  /* 0x0004000804177981 */ /* 0x000ee8000c1e1700 */
[----:B------:R-:W4:Y:S01]  /*08d0*/  LDG.E.S16 R25, desc[UR8][R4.64+0x600] ;  /* 0x0006000804197981 */ /* 0x000f22000c1e1700 */
[----:B------:R-:W-:-:S03]  /*08e0*/  SHF.R.U32.HI R15, RZ, 0x2, R15 ;  /* 0x00000002ff0f7819 */ /* 0x000fc6000001160f */
[----:B------:R-:W5:Y:S04]  /*08f0*/  LDG.E.S16 R16, desc[UR8][R4.64+0x800] ;  /* 0x0008000804107981 */ /* 0x000f68000c1e1700 */
[----:B------:R-:W5:Y:S01]  /*0900*/  LDG.E.S16 R18, desc[UR8][R4.64+0xa00] ;  /* 0x000a000804127981 */ /* 0x000f62000c1e1700 */
[----:B------:R-:W-:Y:S01]  /*0910*/  LOP3.LUT R22, R15, 0x3fffffc0, RZ, 0xc0, !PT ;  /* 0x3fffffc00f167812 */ /* 0x000fe200078ec0ff */
[C---:B------:R-:W-:Y:S02]  /*0920*/  VIADD R15, R12.reuse, 0xfffff900 ;  /* 0xfffff9000c0f7836 */ /* 0x040fe40000000000 */
[----:B------:R-:W5:Y:S01]  /*0930*/  LDG.E.S16 R20, desc[UR8][R4.64+0xc00] ;  /* 0x000c000804147981 */ /* 0x000f62000c1e1700 */
[C---:B------:R-:W-:Y:S02]  /*0940*/  VIADD R28, R12.reuse, 0xfffffb00 ;  /* 0xfffffb000c1c7836 */ /* 0x040fe40000000000 */
[----:B------:R-:W-:Y:S01]  /*0950*/  SHF.R.U32.HI R15, RZ, 0x2, R15 ;  /* 0x00000002ff0f7819 */ /* 0x000fe2000001160f */
[----:B------:R-:W5:Y:S01]  /*0960*/  LDG.E.S16 R19, desc[UR8][R4.64+0x1000] ;  /* 0x0010000804137981 */ /* 0x000f62000c1e1700 */
[----:B------:R-:W-:-:S02]  /*0970*/  VIADD R26, R12, 0xfffffa00 ;  /* 0xfffffa000c1a7836 */ /* 0x000fc40000000000 */
[----:B------:R-:W-:Y:S01]  /*0980*/  LOP3.LUT R24, R15, 0x3fffffc0, RZ, 0xc0, !PT ;  /* 0x3fffffc00f187812 */ /* 0x000fe200078ec0ff */
[C---:B------:R-:W-:Y:S01]  /*0990*/  IMAD.IADD R22, R13.reuse, 0x1, R22 ;  /* 0x000000010d167824 */ /* 0x040fe200078e0216 */
[----:B------:R-:W5:Y:S01]  /*09a0*/  LDG.E.S16 R15, desc[UR8][R4.64+0xe00] ;  /* 0x000e0008040f7981 */ /* 0x000f62000c1e1700 */
[----:B------:R-:W-:Y:S02]  /*09b0*/  SHF.R.U32.HI R28, RZ, 0x2, R28 ;  /* 0x00000002ff1c7819 */ /* 0x000fe4000001161c */
[----:B------:R-:W-:Y:S02]  /*09c0*/  SHF.R.U32.HI R26, RZ, 0x2, R26 ;  /* 0x00000002ff1a7819 */ /* 0x000fe4000001161a */
[----:B------:R-:W-:Y:S02]  /*09d0*/  LOP3.LUT R28, R28, 0x3fffffc0, RZ, 0xc0, !PT ;  /* 0x3fffffc01c1c7812 */ /* 0x000fe400078ec0ff */
[----:B------:R-:W-:Y:S02]  /*09e0*/  LOP3.LUT R26, R26, 0x3fffffc0, RZ, 0xc0, !PT ;  /* 0x3fffffc01a1a7812 */ /* 0x000fe400078ec0ff */
[----:B------:R-:W-:-:S03]  /*09f0*/  IADD3 R24, PT, PT, R13, R24, RZ ;  /* 0x000000180d187210 */ /* 0x000fc60007ffe0ff */
[----:B------:R-:W-:Y:S02]  /*0a00*/  IMAD.IADD R26, R13, 0x1, R26 ;  /* 0x000000010d1a7824 */ /* 0x000fe400078e021a */
[C---:B-1----:R-:W-:Y:S02]  /*0a10*/  IMAD R27, R10.reuse, R17, RZ ;  /* 0x000000110a1b7224 */ /* 0x042fe400078e02ff */
[----:B------:R-:W5:Y:S01]  /*0a20*/  LDG.E.S16 R17, desc[UR8][R4.64+0x1200] ;  /* 0x0012000804117981 */ /* 0x000f62000c1e1700 */
[----:B--2---:R-:W-:-:S03]  /*0a30*/  IMAD R29, R10, R21, RZ ;  /* 0x000000150a1d7224 */ /* 0x004fc600078e02ff */
[----:B------:R0:W-:Y:S04]  /*0a40*/  ATOMS.ADD RZ, [R22], R27 ;  /* 0x0000001b16ff738c */ /* 0x0001e80000000000 */
[----:B------:R-:W2:Y:S01]  /*0a50*/  LDG.E.S16 R21, desc[UR8][R4.64+0x1400] ;  /* 0x0014000804157981 */ /* 0x000ea2000c1e1700 */
[----:B----4-:R-:W-:-:S03]  /*0a60*/  IMAD R25, R10, R25, RZ ;  /* 0x000000190a197224 */ /* 0x010fc600078e02ff */
[----:B------:R1:W-:Y:S01]  /*0a70*/  ATOMS.ADD RZ, [R24], R29 ;  /* 0x0000001d18ff738c */ /* 0x0003e20000000000 */
[----:B0-----:R-:W-:Y:S02]  /*0a80*/  IMAD.IADD R22, R13, 0x1, R28 ;  /* 0x000000010d167824 */ /* 0x001fe400078e021c */
[----:B---3--:R-:W-:Y:S01]  /*0a90*/  IMAD R28, R10, R23, RZ ;  /* 0x000000170a1c7224 */ /* 0x008fe200078e02ff */
[----:B------:R-:W3:Y:S04]  /*0aa0*/  LDG.E.S16 R27, desc[UR8][R4.64+0x1a00] ;  /* 0x001a0008041b7981 */ /* 0x000ee8000c1e1700 */
[----:B------:R-:W4:Y:S04]  /*0ab0*/  LDG.E.S16 R23, desc[UR8][R4.64+0x1600] ;  /* 0x0016000804177981 */ /* 0x000f28000c1e1700 */
[----:B------:R-:W-:Y:S04]  /*0ac0*/  ATOMS.ADD RZ, [R26], R28 ;  /* 0x0000001c1aff738c */ /* 0x000fe80000000000 */
[----:B-1----:R-:W4:Y:S04]  /*0ad0*/  LDG.E.S16 R29, desc[UR8][R4.64+0x1800] ;  /* 0x00180008041d7981 */ /* 0x002f28000c1e1700 */
[----:B------:R0:W-:Y:S04]  /*0ae0*/  ATOMS.ADD RZ, [R22], R25 ;  /* 0x0000001916ff738c */ /* 0x0001e80000000000 */
[----:B0-----:R-:W4:Y:S04]  /*0af0*/  LDG.E.S16 R25, desc[UR8][R4.64+0x1c00] ;  /* 0x001c000804197981 */ /* 0x001f28000c1e1700 */
[----:B------:R0:W4:Y:S01]  /*0b00*/  LDG.E.S16 R22, desc[UR8][R4.64+0x1e00] ;  /* 0x001e000804167981 */ /* 0x000122000c1e1700 */
[C---:B------:R-:W-:Y:S01]  /*0b10*/  IADD3 R24, PT, PT, R12.reuse, -0x400, RZ ;  /* 0xfffffc000c187810 */ /* 0x040fe20007ffe0ff */
[----:B------:R-:W-:-:S03]  /*0b20*/  VIADD R26, R12, 0xfffffd00 ;  /* 0xfffffd000c1a7836 */ /* 0x000fc60000000000 */
[----:B------:R-:W-:Y:S02]  /*0b30*/  SHF.R.U32.HI R24, RZ, 0x2, R24 ;  /* 0x00000002ff187819 */ /* 0x000fe40000011618 */
[----:B------:R-:W-:Y:S02]  /*0b40*/  SHF.R.U32.HI R26, RZ, 0x2, R26 ;  /* 0x00000002ff1a7819 */ /* 0x000fe4000001161a */
[----:B------:R-:W-:Y:S01]  /*0b50*/  LOP3.LUT R24, R24, 0x3fffffc0, RZ, 0xc0, !PT ;  /* 0x3fffffc018187812 */ /* 0x000fe200078ec0ff */
[----:B------:R-:W-:Y:S01]  /*0b60*/  VIADD R28, R12, 0xfffffe00 ;  /* 0xfffffe000c1c7836 */ /* 0x000fe20000000000 */
[----:B------:R-:W-:Y:S01]  /*0b70*/  LOP3.LUT R26, R26, 0x3fffffc0, RZ, 0xc0, !PT ;  /* 0x3fffffc01a1a7812 */ /* 0x000fe200078ec0ff */
[----:B-----5:R-:W-:Y:S02]  /*0b80*/  IMAD R16, R10, R16, RZ ;  /* 0x000000100a107224 */ /* 0x020fe400078e02ff */
[C---:B------:R-:W-:Y:S01]  /*0b90*/  IMAD.IADD R24, R13.reuse, 0x1, R24 ;  /* 0x000000010d187824 */ /* 0x040fe200078e0218 */
[----:B------:R-:W-:Y:S01]  /*0ba0*/  SHF.R.U32.HI R28, RZ, 0x2, R28 ;  /* 0x00000002ff1c7819 */ /* 0x000fe2000001161c */
[----:B------:R-:W-:-:S02]  /*0bb0*/  IMAD.IADD R26, R13, 0x1, R26 ;  /* 0x000000010d1a7824 */ /* 0x000fc400078e021a */
[----:B0-----:R-:W-:Y:S01]  /*0bc0*/  IMAD R5, R10, R18, RZ ;  /* 0x000000120a057224 */ /* 0x001fe200078e02ff */
[----:B------:R0:W-:Y:S01]  /*0bd0*/  ATOMS.ADD RZ, [R24], R16 ;  /* 0x0000001018ff738c */ /* 0x0001e20000000000 */
[----:B------:R-:W-:Y:S01]  /*0be0*/  VIADD R4, R12, 0xffffff00 ;  /* 0xffffff000c047836 */ /* 0x000fe20000000000 */
[----:B------:R-:W-:Y:S01]  /*0bf0*/  LOP3.LUT R28, R28, 0x3fffffc0, RZ, 0xc0, !PT ;  /* 0x3fffffc01c1c7812 */ /* 0x000fe200078ec0ff */
[----:B------:R-:W-:Y:S01]  /*0c00*/  VIADD R18, R12, 0x100 ;  /* 0x000001000c127836 */ /* 0x000fe20000000000 */
[----:B------:R1:W-:Y:S01]  /*0c10*/  ATOMS.ADD RZ, [R26], R5 ;  /* 0x000000051aff738c */ /* 0x0003e20000000000 */
[----:B------:R-:W-:Y:S01]  /*0c20*/  IMAD R20, R10, R20, RZ ;  /* 0x000000140a147224 */ /* 0x000fe200078e02ff */
[----:B------:R-:W-:Y:S02]  /*0c30*/  SHF.R.U32.HI R4, RZ, 0x2, R4 ;  /* 0x00000002ff047819 */ /* 0x000fe40000011604 */
[----:B0-----:R-:W-:Y:S01]  /*0c40*/  SHF.R.U32.HI R16, RZ, 0x2, R12 ;  /* 0x00000002ff107819 */ /* 0x001fe2000001160c */
[----:B-1----:R-:W-:Y:S01]  /*0c50*/  VIADD R5, R12, 0x200 ;  /* 0x000002000c057836 */ /* 0x002fe20000000000 */
[----:B------:R-:W-:-:S02]  /*0c60*/  IADD3 R28, PT, PT, R13, R28, RZ ;  /* 0x0000001c0d1c7210 */ /* 0x000fc40007ffe0ff */
[----:B------:R-:W-:Y:S02]  /*0c70*/  SHF.R.U32.HI R24, RZ, 0x2, R18 ;  /* 0x00000002ff187819 */ /* 0x000fe40000011612 */
[----:B------:R-:W-:Y:S01]  /*0c80*/  LOP3.LUT R18, R16, 0x3fffffc0, RZ, 0xc0, !PT ;  /* 0x3fffffc010127812 */ /* 0x000fe200078ec0ff */
[----:B------:R0:W-:Y:S01]  /*0c90*/  ATOMS.ADD RZ, [R28], R20 ;  /* 0x000000141cff738c */ /* 0x0001e20000000000 */
[----:B------:R-:W-:Y:S02]  /*0ca0*/  SHF.R.U32.HI R5, RZ, 0x2, R5 ;  /* 0x00000002ff057819 */ /* 0x000fe40000011605 */
[----:B------:R-:W-:Y:S01]  /*0cb0*/  LOP3.LUT R16, R4, 0x3fffffc0, RZ, 0xc0, !PT ;  /* 0x3fffffc004107812 */ /* 0x000fe200078ec0ff */
[----:B------:R-:W-:Y:S01]  /*0cc0*/  IMAD.IADD R4, R13, 0x1, R18 ;  /* 0x000000010d047824 */ /* 0x000fe200078e0212 */
[----:B------:R-:W-:Y:S01]  /*0cd0*/  LOP3.LUT R24, R24, 0x3fffffc0, RZ, 0xc0, !PT ;  /* 0x3fffffc018187812 */ /* 0x000fe200078ec0ff */
[C---:B------:R-:W-:Y:S02]  /*0ce0*/  IMAD R18, R10.reuse, R15, RZ ;  /* 0x0000000f0a127224 */ /* 0x040fe400078e02ff */
[----:B------:R-:W-:Y:S01]  /*0cf0*/  IMAD R19, R10, R19, RZ ;  /* 0x000000130a137224 */ /* 0x000fe200078e02ff */
[----:B0-----:R-:W-:-:S02]  /*0d00*/  LOP3.LUT R20, R5, 0x3fffffc0, RZ, 0xc0, !PT ;  /* 0x3fffffc005147812 */ /* 0x001fc400078ec0ff */
[C---:B------:R-:W-:Y:S01]  /*0d10*/  IADD3 R5, PT, PT, R13.reuse, R16, RZ ;  /* 0x000000100d057210 */ /* 0x040fe20007ffe0ff */
[----:B------:R-:W-:Y:S02]  /*0d20*/  IMAD.IADD R16, R13, 0x1, R24 ;  /* 0x000000010d107824 */ /* 0x000fe400078e0218 */
[C---:B------:R-:W-:Y:S02]  /*0d30*/  VIADD R24, R12.reuse, 0x300 ;  /* 0x000003000c187836 */ /* 0x040fe40000000000 */
[----:B------:R-:W-:Y:S01]  /*0d40*/  ATOMS.ADD RZ, [R5], R18 ;  /* 0x0000001205ff738c */ /* 0x000fe20000000000 */
[----:B------:R-:W-:-:S03]  /*0d50*/  VIADD R26, R12, 0x400 ;  /* 0x000004000c1a7836 */ /* 0x000fc60000000000 */
[----:B------:R0:W-:Y:S01]  /*0d60*/  ATOMS.ADD RZ, [R4], R19 ;  /* 0x0000001304ff738c */ /* 0x0001e20000000000 */
[C---:B------:R-:W-:Y:S01]  /*0d70*/  VIADD R15, R12.reuse, 0x700 ;  /* 0x000007000c0f7836 */ /* 0x040fe20000000000 */
[C---:B------:R-:W-:Y:S02]  /*0d80*/  IADD3 R28, PT, PT, R12.reuse, 0x500, RZ ;  /* 0x000005000c1c7810 */ /* 0x040fe40007ffe0ff */
[----:B------:R-:W-:Y:S01]  /*0d90*/  SHF.R.U32.HI R24, RZ, 0x2, R24 ;  /* 0x00000002ff187819 */ /* 0x000fe20000011618 */
[----:B0-----:R-:W-:Y:S01]  /*0da0*/  VIADD R4, R12, 0x600 ;  /* 0x000006000c047836 */ /* 0x001fe20000000000 */
[----:B------:R-:W-:Y:S02]  /*0db0*/  SHF.R.U32.HI R26, RZ, 0x2, R26 ;  /* 0x00000002ff1a7819 */ /* 0x000fe4000001161a */
[----:B------:R-:W-:Y:S02]  /*0dc0*/  SHF.R.U32.HI R28, RZ, 0x2, R28 ;  /* 0x00000002ff1c7819 */ /* 0x000fe4000001161c */
[----:B------:R-:W-:-:S02]  /*0dd0*/  SHF.R.U32.HI R5, RZ, 0x2, R4 ;  /* 0x00000002ff057819 */ /* 0x000fc40000011604 */
[----:B------:R-:W-:Y:S02]  /*0de0*/  SHF.R.U32.HI R15, RZ, 0x2, R15 ;  /* 0x00000002ff0f7819 */ /* 0x000fe4000001160f */
[----:B------:R-:W-:Y:S02]  /*0df0*/  IADD3 R14, PT, PT, R14, 0x10, RZ ;  /* 0x000000100e0e7810 */ /* 0x000fe40007ffe0ff */
[----:B------:R-:W-:Y:S02]  /*0e00*/  LOP3.LUT R4, R24, 0x3fffffc0, RZ, 0xc0, !PT ;  /* 0x3fffffc018047812 */ /* 0x000fe400078ec0ff */
[----:B------:R-:W-:Y:S02]  /*0e10*/  LOP3.LUT R26, R26, 0x3fffffc0, RZ, 0xc0, !PT ;  /* 0x3fffffc01a1a7812 */ /* 0x000fe400078ec0ff */
[----:B------:R-:W-:Y:S02]  /*0e20*/  LOP3.LUT R28, R28, 0x3fffffc0, RZ, 0xc0, !PT ;  /* 0x3fffffc01c1c7812 */ /* 0x000fe400078ec0ff */
[----:B------:R-:W-:-:S02]  /*0e30*/  LOP3.LUT R18, R15, 0x3fffffc0, RZ, 0xc0, !PT ;  /* 0x3fffffc00f127812 */ /* 0x000fc400078ec0ff */
[----:B------:R-:W-:Y:S01]  /*0e40*/  ISETP.NE.AND P0, PT, R14, RZ, PT ;  /* 0x000000ff0e00720c */ /* 0x000fe20003f05270 */
[C---:B------:R-:W-:Y:S02]  /*0e50*/  IMAD.IADD R20, R13.reuse, 0x1, R20 ;  /* 0x000000010d147824 */ /* 0x040fe400078e0214 */
[C---:B------:R-:W-:Y:S02]  /*0e60*/  IMAD.IADD R4, R13.reuse, 0x1, R4 ;  /* 0x000000010d047824 */ /* 0x040fe400078e0204 */
[----:B------:R-:W-:Y:S02]  /*0e70*/  IMAD.IADD R28, R13, 0x1, R28 ;  /* 0x000000010d1c7824 */ /* 0x000fe400078e021c */
[----:B------:R-:W-:Y:S02]  /*0e80*/  VIADD R12, R12, 0x1000 ;  /* 0x000010000c0c7836 */ /* 0x000fe40000000000 */
[----:B------:R-:W-:-:S05]  /*0e90*/  IMAD R17, R10, R17, RZ ;  /* 0x000000110a117224 */ /* 0x000fca00078e02ff */
[----:B------:R0:W-:Y:S01]  /*0ea0*/  ATOMS.ADD RZ, [R16], R17 ;  /* 0x0000001110ff738c */ /* 0x0001e20000000000 */
[----:B--2---:R-:W-:-:S05]  /*0eb0*/  IMAD R21, R10, R21, RZ ;  /* 0x000000150a157224 */ /* 0x004fca00078e02ff */
[----:B------:R2:W-:Y:S01]  /*0ec0*/  ATOMS.ADD RZ, [R20], R21 ;  /* 0x0000001514ff738c */ /* 0x0005e20000000000 */
[----:B0-----:R-:W-:Y:S01]  /*0ed0*/  LOP3.LUT R16, R5, 0x3fffffc0, RZ, 0xc0, !PT ;  /* 0x3fffffc005107812 */ /* 0x001fe200078ec0ff */
[C---:B------:R-:W-:Y:S01]  /*0ee0*/  IMAD.IADD R17, R13.reuse, 0x1, R18 ;  /* 0x000000010d117824 */ /* 0x040fe200078e0212 */
[C---:B------:R-:W-:Y:S01]  /*0ef0*/  IADD3 R5, PT, PT, R13.reuse, R26, RZ ;  /* 0x0000001a0d057210 */ /* 0x040fe20007ffe0ff */
[C---:B---3--:R-:W-:Y:S02]  /*0f00*/  IMAD R27, R10.reuse, R27, RZ ;  /* 0x0000001b0a1b7224 */ /* 0x048fe400078e02ff */
[----:B------:R-:W-:Y:S02]  /*0f10*/  IMAD.IADD R15, R13, 0x1, R16 ;  /* 0x000000010d0f7824 */ /* 0x000fe400078e0210 */
[----:B----4-:R-:W-:-:S05]  /*0f20*/  IMAD R23, R10, R23, RZ ;  /* 0x000000170a177224 */ /* 0x010fca00078e02ff */
[----:B------:R2:W-:Y:S01]  /*0f30*/  ATOMS.ADD RZ, [R4], R23 ;  /* 0x0000001704ff738c */ /* 0x0005e20000000000 */
[----:B------:R-:W-:-:S05]  /*0f40*/  IMAD R16, R10, R29, RZ ;  /* 0x0000001d0a107224 */ /* 0x000fca00078e02ff */
[----:B------:R2:W-:Y:S04]  /*0f50*/  ATOMS.ADD RZ, [R5], R16 ;  /* 0x0000001005ff738c */ /* 0x0005e80000000000 */
[----:B------:R2:W-:Y:S01]  /*0f60*/  ATOMS.ADD RZ, [R28], R27 ;  /* 0x0000001b1cff738c */ /* 0x0005e20000000000 */
[C---:B------:R-:W-:Y:S02]  /*0f70*/  IMAD R18, R10.reuse, R25, RZ ;  /* 0x000000190a127224 */ /* 0x040fe400078e02ff */
[----:B------:R-:W-:-:S03]  /*0f80*/  IMAD R22, R10, R22, RZ ;  /* 0x000000160a167224 */ /* 0x000fc600078e02ff */
[----:B------:R2:W-:Y:S04]  /*0f90*/  ATOMS.ADD RZ, [R15], R18 ;  /* 0x000000120fff738c */ /* 0x0005e80000000000 */
[----:B------:R2:W-:Y:S01]  /*0fa0*/  ATOMS.ADD RZ, [R17], R22 ;  /* 0x0000001611ff738c */ /* 0x0005e20000000000 */
[----:B------:R-:W-:Y:S05]  /*0fb0*/  @P0 BRA `(.L_x_20) ;  /* 0xfffffff800300947 */ /* 0x000fea000383ffff */
[----:B------:R-:W-:Y:S05]  /*0fc0*/  BSYNC.RECONVERGENT B1 ;  /* 0x0000000000017941 */ /* 0x000fea0003800200 */
.L_x_19:
[----:B------:R-:W-:-:S07]  /*0fd0*/  VIADD R12, R12, 0xfffff800 ;  /* 0xfffff8000c0c7836 */ /* 0x000fce0000000000 */
.L_x_18:
[----:B------:R-:W-:Y:S05]  /*0fe0*/  BSYNC.RECONVERGENT B0 ;  /* 0x0000000000007941 */ /* 0x000fea0003800200 */
.L_x_17:
[----:B------:R-:W-:Y:S01]  /*0ff0*/  LOP3.LUT P0, R2, R11, 0xf, RZ, 0xc0, !PT ;  /* 0x0000000f0b027812 */ /* 0x000fe2000780c0ff */
[----:B------:R-:W-:-:S12]  /*1000*/  BSSY.RECONVERGENT B0, `(.L_x_21) ;  /* 0x000007d000007945 */ /* 0x000fd80003800200 */
[----:B------:R-:W-:Y:S05]  /*1010*/  @!P0 BRA `(.L_x_22) ;  /* 0x0000000400ec8947 */ /* 0x000fea0003800000 */
[----:B------:R-:W-:Y:S01]  /*1020*/  ISETP.GE.U32.AND P0, PT, R2, 0x8, PT ;  /* 0x000000080200780c */ /* 0x000fe20003f06070 */
[----:B------:R-:W-:Y:S01]  /*1030*/  BSSY.RECONVERGENT B1, `(.L_x_23) ;  /* 0x0000040000017945 */ /* 0x000fe20003800200 */
[----:B0-----:R-:W-:Y:S02]  /*1040*/  LEA R3, R9, UR5, 0x4 ;  /* 0x0000000509037c11 */ /* 0x001fe4000f8e20ff */
[----:B--2---:R-:W-:-:S03]  /*1050*/  LOP3.LUT R18, R11, 0x7, RZ, 0xc0, !PT ;  /* 0x000000070b127812 */ /* 0x004fc600078ec0ff */
[----:B------:R-:W-:Y:S01]  /*1060*/  IMAD R4, R0, 0x4, R3 ;  /* 0x0000000400047824 */ /* 0x000fe200078e0203 */
[----:B------:R-:W-:-:S05]  /*1070*/  ISETP.NE.AND P1, PT, R18, RZ, PT ;  /* 0x000000ff1200720c */ /* 0x000fca0003f25270 */
[----:B------:R-:W-:Y:S08]  /*1080*/  @!P0 BRA `(.L_x_24) ;  /* 0x0000000000e88947 */ /* 0x000ff00003800000 */
[----:B------:R-:W0:Y:S02]  /*1090*/  LDC.64 R2, c[0x0][0x388] ;  /* 0x0000e200ff027b82 */ /* 0x000e240000000a00 */
[----:B0-----:R-:W-:-:S05]  /*10a0*/  IMAD.WIDE.U32 R2, R12, 0x2, R2 ;  /* 0x000000020c027825 */ /* 0x001fca00078e0002 */
[----:B------:R-:W1:Y:S04]  /*10b0*/  LDG.E.S16 R25, desc[UR8][R2.64] ;  /* 0x0000000802197981 */ /* 0x000e68000c1e1700 */
[----:B------:R-:W2:Y:S04]  /*10c0*/  LDG.E.S16 R21, desc[UR8][R2.64+0x200] ;  /* 0x0002000802157981 */ /* 0x000ea8000c1e1700 */
[----:B------:R-:W3:Y:S04]  /*10d0*/  LDG.E.S16 R19, desc[UR8][R2.64+0x400] ;  /* 0x0004000802137981 */ /* 0x000ee8000c1e1700 */
[----:B------:R-:W4:Y:S04]  /*10e0*/  LDG.E.S16 R13, desc[UR8][R2.64+0x600] ;  /* 0x00060008020d7981 */ /* 0x000f28000c1e1700 */
[----:B------:R-:W5:Y:S04]  /*10f0*/  LDG.E.S16 R5, desc[UR8][R2.64+0x800] ;  /* 0x0008000802057981 */ /* 0x000f68000c1e1700 */
[----:B------:R-:W5:Y:S04]  /*1100*/  LDG.E.S16 R15, desc[UR8][R2.64+0xa00] ;  /* 0x000a0008020f7981 */ /* 0x000f68000c1e1700 */
[----:B------:R-:W5:Y:S04]  /*1110*/  LDG.E.S16 R17, desc[UR8][R2.64+0xc00] ;  /* 0x000c000802117981 */ /* 0x000f68000c1e1700 */
[----:B------:R0:W5:Y:S01]  /*1120*/  LDG.E.S16 R23, desc[UR8][R2.64+0xe00] ;  /* 0x000e000802177981 */ /* 0x000162000c1e1700 */
[C---:B------:R-:W-:Y:S01]  /*1130*/  IADD3 R16, PT, PT, R12.reuse, 0x100, RZ ;  /* 0x000001000c107810 */ /* 0x040fe20007ffe0ff */
[C---:B------:R-:W-:Y:S01]  /*1140*/  VIADD R20, R12.reuse, 0x200 ;  /* 0x000002000c147836 */ /* 0x040fe20000000000 */
[----:B------:R-:W-:Y:S01]  /*1150*/  SHF.R.U32.HI R14, RZ, 0x2, R12 ;  /* 0x00000002ff0e7819 */ /* 0x000fe2000001160c */
[----:B------:R-:W-:Y:S01]  /*1160*/  VIADD R24, R12, 0x700 ;  /* 0x000007000c187836 */ /* 0x000fe20000000000 */
[----:B------:R-:W-:-:S02]  /*1170*/  SHF.R.U32.HI R16, RZ, 0x2, R16 ;  /* 0x00000002ff107819 */ /* 0x000fc40000011610 */
[----:B------:R-:W-:Y:S02]  /*1180*/  SHF.R.U32.HI R20, RZ, 0x2, R20 ;  /* 0x00000002ff147819 */ /* 0x000fe40000011614 */
[----:B------:R-:W-:Y:S01]  /*1190*/  LOP3.LUT R27, R14, 0x3fffffc0, RZ, 0xc0, !PT ;  /* 0x3fffffc00e1b7812 */ /* 0x000fe200078ec0ff */
[----:B0-----:R-:W-:Y:S01]  /*11a0*/  VIADD R3, R12, 0x300 ;  /* 0x000003000c037836 */ /* 0x001fe20000000000 */
[----:B------:R-:W-:Y:S01]  /*11b0*/  LOP3.LUT R29, R16, 0x3fffffc0, RZ, 0xc0, !PT ;  /* 0x3fffffc0101d7812 */ /* 0x000fe200078ec0ff */
[----:B------:R-:W-:Y:S01]  /*11c0*/  VIADD R16, R12, 0x400 ;  /* 0x000004000c107836 */ /* 0x000fe20000000000 */
[----:B------:R-:W-:Y:S01]  /*11d0*/  LOP3.LUT R20, R20, 0x3fffffc0, RZ, 0xc0, !PT ;  /* 0x3fffffc014147812 */ /* 0x000fe200078ec0ff */
[----:B------:R-:W-:Y:S01]  /*11e0*/  IMAD.IADD R27, R4, 0x1, R27 ;  /* 0x00000001041b7824 */ /* 0x000fe200078e021b */
[----:B------:R-:W-:Y:S01]  /*11f0*/  IADD3 R22, PT, PT, R12, 0x600, RZ ;  /* 0x000006000c167810 */ /* 0x000fe20007ffe0ff */
[C---:B------:R-:W-:Y:S01]  /*1200*/  IMAD.IADD R29, R4.reuse, 0x1, R29 ;  /* 0x00000001041d7824 */ /* 0x040fe200078e021d */
[----:B------:R-:W-:-:S02]  /*1210*/  IADD3 R20, PT, PT, R4, R20, RZ ;  /* 0x0000001404147210 */ /* 0x000fc40007ffe0ff */
[----:B------:R-:W-:Y:S02]  /*1220*/  SHF.R.U32.HI R3, RZ, 0x2, R3 ;  /* 0x00000002ff037819 */ /* 0x000fe40000011603 */
[----:B------:R-:W-:Y:S02]  /*1230*/  SHF.R.U32.HI R16, RZ, 0x2, R16 ;  /* 0x00000002ff107819 */ /* 0x000fe40000011610 */
[----:B------:R-:W-:Y:S02]  /*1240*/  SHF.R.U32.HI R22, RZ, 0x2, R22 ;  /* 0x00000002ff167819 */ /* 0x000fe40000011616 */
[----:B------:R-:W-:Y:S02]  /*1250*/  SHF.R.U32.HI R24, RZ, 0x2, R24 ;  /* 0x00000002ff187819 */ /* 0x000fe40000011618 */
[----:B------:R-:W-:-:S05]  /*1260*/  LOP3.LUT R3, R3, 0x3fffffc0, RZ, 0xc0, !PT ;  /* 0x3fffffc003037812 */ /* 0x000fca00078ec0ff */
[----:B------:R-:W-:Y:S02]  /*1270*/  IMAD.IADD R3, R4, 0x1, R3 ;  /* 0x0000000104037824 */ /* 0x000fe400078e0203 */
[----:B-1----:R-:W-:Y:S01]  /*1280*/  IMAD R2, R10, R25, RZ ;  /* 0x000000190a027224 */ /* 0x002fe200078e02ff */
[----:B------:R-:W-:Y:S01]  /*1290*/  LOP3.LUT R25, R22, 0x3fffffc0, RZ, 0xc0, !PT ;  /* 0x3fffffc016197812 */ /* 0x000fe200078ec0ff */
[----:B--2---:R-:W-:-:S03]  /*12a0*/  IMAD R14, R10, R21, RZ ;  /* 0x000000150a0e7224 */ /* 0x004fc600078e02ff */
[----:B------:R4:W-:Y:S01]  /*12b0*/  ATOMS.ADD RZ, [R27], R2 ;  /* 0x000000021bff738c */ /* 0x0009e20000000000 */
[----:B------:R-:W-:Y:S02]  /*12c0*/  VIADD R21, R12, 0x500 ;  /* 0x000005000c157836 */ /* 0x000fe40000000000 */
[----:B---3--:R-:W-:Y:S01]  /*12d0*/  IMAD R19, R10, R19, RZ ;  /* 0x000000130a137224 */ /* 0x008fe200078e02ff */
[----:B------:R5:W-:Y:S01]  /*12e0*/  ATOMS.ADD RZ, [R29], R14 ;  /* 0x0000000e1dff738c */ /* 0x000be20000000000 */
[----:B------:R-:W-:Y:S01]  /*12f0*/  IMAD.IADD R25, R4, 0x1, R25 ;  /* 0x0000000104197824 */ /* 0x000fe200078e0219 */
[----:B------:R-:W-:Y:S01]  /*1300*/  SHF.R.U32.HI R21, RZ, 0x2, R21 ;  /* 0x00000002ff157819 */ /* 0x000fe20000011615 */
[----:B------:R-:W-:Y:S01]  /*1310*/  VIADD R12, R12, 0x800 ;  /* 0x000008000c0c7836 */ /* 0x000fe20000000000 */
[----:B------:R0:W-:Y:S02]  /*1320*/  ATOMS.ADD RZ, [R20], R19 ;  /* 0x0000001314ff738c */ /* 0x0001e40000000000 */
[----:B------:R-:W-:Y:S01]  /*1330*/  LOP3.LUT R21, R21, 0x3fffffc0, RZ, 0xc0, !PT ;  /* 0x3fffffc015157812 */ /* 0x000fe200078ec0ff */
[----:B----4-:R-:W-:Y:S01]  /*1340*/  IMAD R2, R10, R13, RZ ;  /* 0x0000000d0a027224 */ /* 0x010fe200078e02ff */
[----:B------:R-:W-:Y:S01]  /*1350*/  LOP3.LUT R27, R24, 0x3fffffc0, RZ, 0xc0, !PT ;  /* 0x3fffffc0181b7812 */ /* 0x000fe200078ec0ff */
[----:B-----5:R-:W-:Y:S01]  /*1360*/  IMAD R14, R10, R5, RZ ;  /* 0x000000050a0e7224 */ /* 0x020fe200078e02ff */
[----:B------:R-:W-:-:S02]  /*1370*/  IADD3 R21, PT, PT, R4, R21, RZ ;  /* 0x0000001504157210 */ /* 0x000fc40007ffe0ff */
[----:B------:R2:W-:Y:S01]  /*1380*/  ATOMS.ADD RZ, [R3], R2 ;  /* 0x0000000203ff738c */ /* 0x0005e20000000000 */
[----:B------:R-:W-:Y:S01]  /*1390*/  IMAD.IADD R27, R4, 0x1, R27 ;  /* 0x00000001041b7824 */ /* 0x000fe200078e021b */
[----:B0-----:R-:W-:Y:S01]  /*13a0*/  LOP3.LUT R19, R16, 0x3fffffc0, RZ, 0xc0, !PT ;  /* 0x3fffffc010137812 */ /* 0x001fe200078ec0ff */
[C---:B------:R-:W-:Y:S02]  /*13b0*/  IMAD R16, R10.reuse, R15, RZ ;  /* 0x0000000f0a107224 */ /* 0x040fe400078e02ff */
[----:B------:R-:W-:Y:S02]  /*13c0*/  IMAD R20, R10, R17, RZ ;  /* 0x000000110a147224 */ /* 0x000fe400078e02ff */
[----:B------:R-:W-:Y:S02]  /*13d0*/  IMAD.IADD R19, R4, 0x1, R19 ;  /* 0x0000000104137824 */ /* 0x000fe400078e0213 */
[----:B------:R-:W-:-:S03]  /*13e0*/  IMAD R22, R10, R23, RZ ;  /* 0x000000170a167224 */ /* 0x000fc600078e02ff */
[----:B------:R2:W-:Y:S04]  /*13f0*/  ATOMS.ADD RZ, [R19], R14 ;  /* 0x0000000e13ff738c */ /* 0x0005e80000000000 */
[----:B------:R2:W-:Y:S04]  /*1400*/  ATOMS.ADD RZ, [R21], R16 ;  /* 0x0000001015ff738c */ /* 0x0005e80000000000 */
[----:B------:R2:W-:Y:S04]  /*1410*/  ATOMS.ADD RZ, [R25], R20 ;  /* 0x0000001419ff738c */ /* 0x0005e80000000000 */
[----:B------:R2:W-:Y:S02]  /*1420*/  ATOMS.ADD RZ, [R27], R22 ;  /* 0x000000161bff738c */ /* 0x0005e40000000000 */
.L_x_24:
[----:B------:R-:W-:Y:S05]  /*1430*/  BSYNC.RECONVERGENT B1 ;  /* 0x0000000000017941 */ /* 0x000fea0003800200 */
.L_x_23:
[----:B------:R-:W-:Y:S05]  /*1440*/  @!P1 BRA `(.L_x_22) ;  /* 0x0000000000e09947 */ /* 0x000fea0003800000 */
[----:B------:R-:W-:Y:S01]  /*1450*/  ISETP.GE.U32.AND P0, PT, R18, 0x4, PT ;  /* 0x000000041200780c */ /* 0x000fe20003f06070 */
[----:B------:R-:W-:Y:S01]  /*1460*/  BSSY.RECONVERGENT B1, `(.L_x_25) ;  /* 0x0000021000017945 */ /* 0x000fe20003800200 */
[----:B------:R-:W-:-:S11]  /*1470*/  LOP3.LUT P1, RZ, R11, 0x3, RZ, 0xc0, !PT ;  /* 0x000000030bff7812 */ /* 0x000fd6000782c0ff */
[----:B------:R-:W-:Y:S05]  /*1480*/  @!P0 BRA `(.L_x_26) ;  /* 0x0000000000788947 */ /* 0x000fea0003800000 */
[----:B--2---:R-:W0:Y:S02]  /*1490*/  LDC.64 R2, c[0x0][0x388] ;  /* 0x0000e200ff027b82 */ /* 0x004e240000000a00 */
[----:B0-----:R-:W-:-:S05]  /*14a0*/  IMAD.WIDE.U32 R16, R12, 0x2, R2 ;  /* 0x000000020c107825 */ /* 0x001fca00078e0002 */
[----:B------:R-:W1:Y:S04]  /*14b0*/  LDG.E.S16 R15, desc[UR8][R16.64] ;  /* 0x00000008100f7981 */ /* 0x000e68000c1e1700 */
[----:B------:R-:W2:Y:S04]  /*14c0*/  LDG.E.S16 R13, desc[UR8][R16.64+0x200] ;  /* 0x00020008100d7981 */ /* 0x000ea8000c1e1700 */
[----:B------:R-:W3:Y:S04]  /*14d0*/  LDG.E.S16 R3, desc[UR8][R16.64+0x400] ;  /* 0x0004000810037981 */ /* 0x000ee8000c1e1700 */
[----:B------:R0:W4:Y:S01]  /*14e0*/  LDG.E.S16 R5, desc[UR8][R16.64+0x600] ;  /* 0x0006000810057981 */ /* 0x000122000c1e1700 */
[C---:B------:R-:W-:Y:S01]  /*14f0*/  VIADD R18, R12.reuse, 0x200 ;  /* 0x000002000c127836 */ /* 0x040fe20000000000 */
[C---:B------:R-:W-:Y:S01]  /*1500*/  IADD3 R14, PT, PT, R12.reuse, 0x100, RZ ;  /* 0x000001000c0e7810 */ /* 0x040fe20007ffe0ff */
[C---:B------:R-:W-:Y:S01]  /*1510*/  VIADD R19, R12.reuse, 0x300 ;  /* 0x000003000c137836 */ /* 0x040fe20000000000 */
[----:B------:R-:W-:Y:S01]  /*1520*/  SHF.R.U32.HI R2, RZ, 0x2, R12 ;  /* 0x00000002ff027819 */ /* 0x000fe2000001160c */
[----:B------:R-:W-:Y:S01]  /*1530*/  VIADD R12, R12, 0x400 ;  /* 0x000004000c0c7836 */ /* 0x000fe20000000000 */
[----:B------:R-:W-:-:S02]  /*1540*/  SHF.R.U32.HI R18, RZ, 0x2, R18 ;  /* 0x00000002ff127819 */ /* 0x000fc40000011612 */
[----:B------:R-:W-:Y:S02]  /*1550*/  SHF.R.U32.HI R20, RZ, 0x2, R19 ;  /* 0x00000002ff147819 */ /* 0x000fe40000011613 */
[----:B------:R-:W-:Y:S02]  /*1560*/  SHF.R.U32.HI R14, RZ, 0x2, R14 ;  /* 0x00000002ff0e7819 */ /* 0x000fe4000001160e */
[----:B------:R-:W-:Y:S02]  /*1570*/  LOP3.LUT R19, R2, 0x3fffffc0, RZ, 0xc0, !PT ;  /* 0x3fffffc002137812 */ /* 0x000fe400078ec0ff */
[----:B------:R-:W-:Y:S02]  /*1580*/  LOP3.LUT R23, R18, 0x3fffffc0, RZ, 0xc0, !PT ;  /* 0x3fffffc012177812 */ /* 0x000fe400078ec0ff */
[----:B0-----:R-:W-:Y:S01]  /*1590*/  LOP3.LUT R17, R20, 0x3fffffc0, RZ, 0xc0, !PT ;  /* 0x3fffffc014117812 */ /* 0x001fe200078ec0ff */
[----:B------:R-:W-:Y:S01]  /*15a0*/  IMAD.IADD R19, R4, 0x1, R19 ;  /* 0x0000000104137824 */ /* 0x000fe200078e0213 */
[----:B------:R-:W-:Y:S01]  /*15b0*/  LOP3.LUT R21, R14, 0x3fffffc0, RZ, 0xc0, !PT ;  /* 0x3fffffc00e157812 */ /* 0x000fe200078ec0ff */
[----:B------:R-:W-:-:S02]  /*15c0*/  IMAD.IADD R23, R4, 0x1, R23 ;  /* 0x0000000104177824 */ /* 0x000fc400078e0217 */
[C---:B------:R-:W-:Y:S01]  /*15d0*/  IMAD.IADD R17, R4.reuse, 0x1, R17 ;  /* 0x0000000104117824 */ /* 0x040fe200078e0211 */
[----:B------:R-:W-:Y:S01]  /*15e0*/  IADD3 R21, PT, PT, R4, R21, RZ ;  /* 0x0000001504157210 */ /* 0x000fe20007ffe0ff */
[C---:B-1----:R-:W-:Y:S02]  /*15f0*/  IMAD R2, R10.reuse, R15, RZ ;  /* 0x0000000f0a027224 */ /* 0x042fe400078e02ff */
[----:B--2---:R-:W-:-:S03]  /*1600*/  IMAD R4, R10, R13, RZ ;  /* 0x0000000d0a047224 */ /* 0x004fc600078e02ff */
[----:B------:R0:W-:Y:S01]  /*1610*/  ATOMS.ADD RZ, [R19], R2 ;  /* 0x0000000213ff738c */ /* 0x0001e20000000000 */
[----:B---3--:R-:W-:-:S03]  /*1620*/  IMAD R14, R10, R3, RZ ;  /* 0x000000030a0e7224 */ /* 0x008fc600078e02ff */
[----:B------:R0:W-:Y:S01]  /*1630*/  ATOMS.ADD RZ, [R21], R4 ;  /* 0x0000000415ff738c */ /* 0x0001e20000000000 */
[----:B----4-:R-:W-:-:S03]  /*1640*/  IMAD R16, R10, R5, RZ ;  /* 0x000000050a107224 */ /* 0x010fc600078e02ff */
[----:B------:R0:W-:Y:S04]  /*1650*/  ATOMS.ADD RZ, [R23], R14 ;  /* 0x0000000e17ff738c */ /* 0x0001e80000000000 */
[----:B------:R0:W-:Y:S02]  /*1660*/  ATOMS.ADD RZ, [R17], R16 ;  /* 0x0000001011ff738c */ /* 0x0001e40000000000 */
.L_x_26:
[----:B------:R-:W-:Y:S05]  /*1670*/  BSYNC.RECONVERGENT B1 ;  /* 0x0000000000017941 */ /* 0x000fea0003800200 */
.L_x_25:
[----:B------:R-:W-:Y:S05]  /*1680*/  @!P1 BRA `(.L_x_22) ;  /* 0x0000000000509947 */ /* 0x000fea0003800000 */
[----:B0-2---:R-:W0:Y:S01]  /*1690*/  LDC.64 R2, c[0x0][0x388] ;  /* 0x0000e200ff027b82 */ /* 0x005e220000000a00 */
[----:B------:R-:W-:Y:S02]  /*16a0*/  SHF.R.U32.HI R4, RZ, 0x2, R12 ;  /* 0x00000002ff047819 */ /* 0x000fe4000001160c */
[----:B------:R-:W-:Y:S02]  /*16b0*/  LOP3.LUT R11, R11, 0x3, RZ, 0xc0, !PT ;  /* 0x000000030b0b7812 */ /* 0x000fe400078ec0ff */
[----:B------:R-:W-:-:S03]  /*16c0*/  LOP3.LUT R4, R4, 0x3fffffc0, RZ, 0xc0, !PT ;  /* 0x3fffffc004047812 */ /* 0x000fc600078ec0ff */
[----:B------:R-:W-:Y:S01]  /*16d0*/  IMAD.MOV R11, RZ, RZ, -R11 ;  /* 0x000000ffff0b7224 */ /* 0x000fe200078e0a0b */
[----:B------:R-:W-:-:S05]  /*16e0*/  LEA R9, R9, R4, 0x4 ;  /* 0x0000000409097211 */ /* 0x000fca00078e20ff */
[----:B------:R-:W-:-:S05]  /*16f0*/  IMAD R9, R0, 0x4, R9 ;  /* 0x0000000400097824 */ /* 0x000fca00078e0209 */
[----:B------:R-:W-:Y:S01]  /*1700*/  IADD3 R9, PT, PT, R9, UR5, RZ ;  /* 0x0000000509097c10 */ /* 0x000fe2000fffe0ff */
[----:B0-----:R-:W-:-:S04]  /*1710*/  IMAD.WIDE.U32 R2, R12, 0x2, R2 ;  /* 0x000000020c027825 */ /* 0x001fc800078e0002 */
[----:B------:R-:W-:-:S07]  /*1720*/  IMAD.MOV.U32 R5, RZ, RZ, R3 ;  /* 0x000000ffff057224 */ /* 0x000fce00078e0003 */
.L_x_27:
[----:B------:R-:W-:-:S06]  /*1730*/  IMAD.MOV.U32 R3, RZ, RZ, R5 ;  /* 0x000000ffff037224 */ /* 0x000fcc00078e0005 */
[----:B------:R0:W1:Y:S01]  /*1740*/  LDG.E.S16 R3, desc[UR8][R2.64] ;  /* 0x0000000802037981 */ /* 0x000062000c1e1700 */
[----:B------:R-:W-:-:S05]  /*1750*/  VIADD R11, R11, 0x1 ;  /* 0x000000010b0b7836 */ /* 0x000fca0000000000 */
[----:B------:R-:W-:Y:S02]  /*1760*/  ISETP.NE.AND P0, PT, R11, RZ, PT ;  /* 0x000000ff0b00720c */ /* 0x000fe40003f05270 */
[----:B0-----:R-:W-:-:S05]  /*1770*/  IADD3 R2, P1, PT, R2, 0x200, RZ ;  /* 0x0000020002027810 */ /* 0x001fca0007f3e0ff */
[----:B------:R-:W-:Y:S02]  /*1780*/  IMAD.X R5, RZ, RZ, R5, P1 ;  /* 0x000000ffff057224 */ /* 0x000fe400008e0605 */
[----:B-1----:R-:W-:-:S05]  /*1790*/  IMAD R0, R10, R3, RZ ;  /* 0x000000030a007224 */ /* 0x002fca00078e02ff */
[----:B------:R0:W-:Y:S02]  /*17a0*/  ATOMS.ADD RZ, [R9], R0 ;  /* 0x0000000009ff738c */ /* 0x0001e40000000000 */
[----:B0-----:R-:W-:Y:S01]  /*17b0*/  IADD3 R9, PT, PT, R9, 0x40, RZ ;  /* 0x0000004009097810 */ /* 0x001fe20007ffe0ff */
[----:B------:R-:W-:Y:S06]  /*17c0*/  @P0 BRA `(.L_x_27) ;  /* 0xfffffffc00d80947 */ /* 0x000fec000383ffff */
.L_x_22:
[----:B------:R-:W-:Y:S05]  /*17d0*/  BSYNC.RECONVERGENT B0 ;  /* 0x0000000000007941 */ /* 0x000fea0003800200 */
.L_x_21:
[----:B------:R-:W-:Y:S01]  /*17e0*/  BAR.SYNC.DEFER_BLOCKING 0x0 ;  /* 0x0000000000007b1d */ /* 0x000fe20000010000 */
[----:B------:R-:W-:-:S13]  /*17f0*/  ISETP.GT.U32.AND P0, PT, R8, 0x1f, PT ;  /* 0x0000001f0800780c */ /* 0x000fda0003f04070 */
[----:B------:R-:W-:Y:S05]  /*1800*/  @P0 EXIT ;  /* 0x000000000000094d */ /* 0x000fea0003800000 */
[----:B------:R-:W-:Y:S01]  /*1810*/  LEA R0, R8, UR5, 0x6 ;  /* 0x0000000508007c11 */ /* 0x000fe2000f8e30ff */
[----:B------:R-:W3:Y:S01]  /*1820*/  LDCU.64 UR6, c[0x0][0x390] ;  /* 0x00007200ff0677ac */ /* 0x000ee20008000a00 */
[----:B------:R-:W-:-:S03]  /*1830*/  IMAD R7, R6, 0x12, R7 ;  /* 0x0000001206077824 */ /* 0x000fc600078e0207 */
[----:B0-2---:R-:W0:Y:S01]  /*1840*/  LDS.128 R12, [R0] ;  /* 0x00000000000c7984 */ /* 0x005e220000000c00 */
[----:B------:R-:W-:-:S03]  /*1850*/  IMAD R7, R8, 0x144, R7 ;  /* 0x0000014408077824 */ /* 0x000fc600078e0207 */
[----:B------:R-:W2:Y:S01]  /*1860*/  LDS.128 R16, [R0+0x10] ;  /* 0x0000100000107984 */ /* 0x000ea20000000c00 */
[----:B------:R-:W-:-:S03]  /*1870*/  VIADD R7, R7, 0x13 ;  /* 0x0000001307077836 */ /* 0x000fc60000000000 */
[----:B------:R-:W4:Y:S02]  /*1880*/  LDS.128 R20, [R0+0x20] ;  /* 0x0000200000147984 */ /* 0x000f240000000c00 */
[----:B---3--:R-:W-:-:S04]  /*1890*/  IADD3 R2, P1, PT, R7, UR6, RZ ;  /* 0x0000000607027c10 */ /* 0x008fc8000ff3e0ff */
[----:B------:R-:W-:Y:S02]  /*18a0*/  LEA.HI.X.SX32 R3, R7, UR7, 0x1, P1 ;  /* 0x0000000707037c11 */ /* 0x000fe400088f0eff */
[----:B0-----:R-:W-:-:S04]  /*18b0*/  IADD3 R12, PT, PT, R14, R12, R13 ;  /* 0x0000000c0e0c7210 */ /* 0x001fc80007ffe00d */
[----:B--2---:R-:W-:-:S04]  /*18c0*/  IADD3 R17, PT, PT, R17, R12, R16 ;  /* 0x0000000c11117210 */ /* 0x004fc80007ffe010 */
[----:B----4-:R-:W-:-:S04]  /*18d0*/  IADD3 R17, PT, PT, R20, R17, R18 ;  /* 0x0000001114117210 */ /* 0x010fc80007ffe012 */
[----:B------:R-:W-:-:S05]  /*18e0*/  IADD3 R17, PT, PT, R22, R17, R21 ;  /* 0x0000001116117210 */ /* 0x000fca0007ffe015 */
[----:B------:R-:W-:-:S05]  /*18f0*/  VIADD R17, R17, 0x40 ;  /* 0x0000004011117836 */ /* 0x000fca0000000000 */
[----:B------:R-:W-:-:S04]  /*1900*/  SHF.R.S32.HI R17, RZ, 0x7, R17 ;  /* 0x00000007ff117819 */ /* 0x000fc80000011411 */
[C---:B------:R-:W-:Y:S02]  /*1910*/  VIMNMX R0, PT, PT, R17.reuse, 0x7f, PT ;  /* 0x0000007f11007848 */ /* 0x040fe40003fe0100 */
[----:B------:R-:W-:Y:S02]  /*1920*/  ISETP.GE.AND P0, PT, R17, -0x7f, PT ;  /* 0xffffff811100780c */ /* 0x000fe40003f06270 */
[----:B------:R-:W-:-:S04]  /*1930*/  LOP3.LUT R0, R0, 0x80, RZ, 0x3c, !PT ;  /* 0x0000008000007812 */ /* 0x000fc800078e3cff */
[----:B------:R-:W-:-:S05]  /*1940*/  SEL R5, R0, RZ, P0 ;  /* 0x000000ff00057207 */ /* 0x000fca0000000000 */
[----:B------:R-:W-:Y:S01]  /*1950*/  STG.E.U8 desc[UR8][R2.64], R5 ;  /* 0x0000000502007986 */ /* 0x000fe2000c101108 */
[----:B------:R-:W-:Y:S05]  /*1960*/  EXIT ;  /* 0x000000000000794d */ /* 0x000fea0003800000 */
.L_x_28:
        /* <DEDUP_REMOVED lines=9> */
.L_x_78:


//--------------------- .text._Z4convPaS_S_       --------------------------
	.section	.text._Z4convPaS_S_,"ax",@progbits
	.align	128
        .global         _Z4convPaS_S_
        .type           _Z4convPaS_S_,@function
        .size           _Z4convPaS_S_,(.L_x_79 - _Z4convPaS_S_)
        .other          _Z4convPaS_S_,@"STO_CUDA_ENTRY STV_DEFAULT"
_Z4convPaS_S_:
.text._Z4convPaS_S_:
[----:B------:R-:W-:Y:S01]  /*0000*/  LDC R1, c[0x0][0x37c] ;  /* 0x0000df00ff017b82 */ /* 0x000fe20000000800 */
[----:B------:R-:W0:Y:S07]  /*0010*/  S2R R5, SR_TID.X ;  /* 0x0000000000057919 */ /* 0x000e2e0000002100 */
[----:B------:R-:W1:Y:S01]  /*0020*/  LDC R4, c[0x0][0x360] ;  /* 0x0000d800ff047b82 */ /* 0x000e620000000800 */
[----:B------:R-:W1:Y:S01]  /*0030*/  LDCU UR6, c[0x0][0x364] ;  /* 0x00006c80ff0677ac */ /* 0x000e620008000800 */
[----:B------:R-:W-:Y:S01]  /*0040*/  BSSY.RECONVERGENT B0, `(.L_x_29) ;  /* 0x0000045000007945 */ /* 0x000fe20003800200 */
[----:B------:R-:W0:Y:S01]  /*0050*/  S2R R14, SR_TID.Y ;  /* 0x00000000000e7919 */ /* 0x000e220000002200 */
[----:B------:R-:W2:Y:S01]  /*0060*/  S2R R2, SR_CTAID.X ;  /* 0x0000000000027919 */ /* 0x000ea20000002500 */
[----:B-1----:R-:W-:-:S02]  /*0070*/  IMAD R0, R4, UR6, RZ ;  /* 0x0000000604007c24 */ /* 0x002fc4000f8e02ff */
[----:B0-----:R-:W-:-:S05]  /*0080*/  IMAD R3, R4, R14, R5 ;  /* 0x0000000e04037224 */ /* 0x001fca00078e0205 */
[----:B------:R-:W-:-:S13]  /*0090*/  ISETP.GT.U32.AND P0, PT, R3, 0x263f, PT ;  /* 0x0000263f0300780c */ /* 0x000fda0003f04070 */
[----:B--2---:R-:W-:Y:S05]  /*00a0*/  @P0 BRA `(.L_x_30) ;  /* 0x0000000000f80947 */ /* 0x004fea0003800000 */
[----:B------:R-:W0:Y:S01]  /*00b0*/  I2F.U32.RP R11, R0 ;  /* 0x00000000000b7306 */ /* 0x000e220000209000 */
[C---:B------:R-:W-:Y:S01]  /*00c0*/  IMAD.IADD R8, R0.reuse, 0x1, R3 ;  /* 0x0000000100087824 */ /* 0x040fe200078e0203 */
[----:B------:R-:W-:Y:S01]  /*00d0*/  ISETP.NE.U32.AND P2, PT, R0, RZ, PT ;  /* 0x000000ff0000720c */ /* 0x000fe20003f45070 */
[----:B------:R-:W-:Y:S01]  /*00e0*/  IMAD.MOV R13, RZ, RZ, -R0 ;  /* 0x000000ffff0d7224 */ /* 0x000fe200078e0a00 */
[----:B------:R-:W-:Y:S02]  /*00f0*/  BSSY.RECONVERGENT B1, `(.L_x_31) ;  /* 0x0000027000017945 */ /* 0x000fe40003800200 */
[C---:B------:R-:W-:Y:S02]  /*0100*/  ISETP.GE.U32.AND P0, PT, R8.reuse, 0x2640, PT ;  /* 0x000026400800780c */ /* 0x040fe40003f06070 */
[----:B------:R-:W-:Y:S02]  /*0110*/  VIMNMX.U32 R9, PT, PT, R8, 0x2640, !PT ;  /* 0x0000264008097848 */ /* 0x000fe40007fe0000 */
[----:B------:R-:W-:-:S04]  /*0120*/  SEL R10, RZ, 0x1, P0 ;  /* 0x00000001ff0a7807 */ /* 0x000fc80000000000 */
[----:B------:R-:W-:Y:S01]  /*0130*/  IADD3 R9, PT, PT, R9, -R8, -R10 ;  /* 0x8000000809097210 */ /* 0x000fe20007ffe80a */
[----:B0-----:R-:W0:Y:S02]  /*0140*/  MUFU.RCP R11, R11 ;  /* 0x0000000b000b7308 */ /* 0x001e240000001000 */
[----:B0-----:R-:W-:-:S06]  /*0150*/  VIADD R6, R11, 0xffffffe ;  /* 0x0ffffffe0b067836 */ /* 0x001fcc0000000000 */
[----:B------:R0:W1:Y:S02]  /*0160*/  F2I.FTZ.U32.TRUNC.NTZ R7, R6 ;  /* 0x0000000600077305 */ /* 0x000064000021f000 */
[----:B0-----:R-:W-:Y:S02]  /*0170*/  IMAD.MOV.U32 R6, RZ, RZ, RZ ;  /* 0x000000ffff067224 */ /* 0x001fe400078e00ff */
        /* <DEDUP_REMOVED lines=9> */
[----:B------:R-:W-:Y:S01]  /*0210*/  @P1 VIADD R7, R7, 0x1 ;  /* 0x0000000107071836 */ /* 0x000fe20000000000 */
        /* <DEDUP_REMOVED lines=8> */
[----:B------:R-:W-:Y:S01]  /*02a0*/  IADD3 R6, PT, PT, R6, 0x1, RZ ;  /* 0x0000000106067810 */ /* 0x000fe20007ffe0ff */
[----:B------:R-:W-:Y:S01]  /*02b0*/  IMAD.MOV.U32 R7, RZ, RZ, R3 ;  /* 0x000000ffff077224 */ /* 0x000fe200078e0003 */
[----:B------:R-:W-:Y:S02]  /*02c0*/  MOV R8, 0x400 ;  /* 0x0000040000087802 */ /* 0x000fe40000000f00 */
[----:B------:R-:W-:-:S05]  /*02d0*/  LOP3.LUT R6, R6, 0x3, RZ, 0xc0, !PT ;  /* 0x0000000306067812 */ /* 0x000fca00078ec0ff */
[----:B------:R-:W-:Y:S01]  /*02e0*/  IMAD.MOV R6, RZ, RZ, -R6 ;  /* 0x000000ffff067224 */ /* 0x000fe200078e0a06 */
[----:B0-----:R-:W-:-:S07]  /*02f0*/  LEA R8, R9, R8, 0x18 ;  /* 0x0000000809087211 */ /* 0x001fce00078ec0ff */
.L_x_33:
[--C-:B------:R-:W-:Y:S02]  /*0300*/  IMAD.IADD R9, R8, 0x1, R7.reuse ;  /* 0x0000000108097824 */ /* 0x100fe400078e0207 */
[----:B------:R-:W-:Y:S02]  /*0310*/  VIADD R6, R6, 0x1 ;  /* 0x0000000106067836 */ /* 0x000fe40000000000 */
[----:B------:R-:W-:Y:S01]  /*0320*/  IMAD.IADD R7, R0, 0x1, R7 ;  /* 0x0000000100077824 */ /* 0x000fe200078e0207 */
[----:B------:R0:W-:Y:S02]  /*0330*/  STS.U8 [R9], RZ ;  /* 0x000000ff09007388 */ /* 0x0001e40000000000 */
[----:B------:R-:W-:-:S13]  /*0340*/  ISETP.NE.AND P0, PT, R6, RZ, PT ;  /* 0x000000ff0600720c */ /* 0x000fda0003f05270 */
[----:B0-----:R-:W-:Y:S05]  /*0350*/  @P0 BRA `(.L_x_33) ;  /* 0xfffffffc00e80947 */ /* 0x001fea000383ffff */
.L_x_32:
[----:B------:R-:W-:Y:S05]  /*0360*/  BSYNC.RECONVERGENT B1 ;  /* 0x0000000000017941 */ /* 0x000fea0003800200 */
.L_x_31:
[----:B------:R-:W-:Y:S05]  /*0370*/  @!P1 BRA `(.L_x_30) ;  /* 0x0000000000449947 */ /* 0x000fea0003800000 */
[----:B------:R-:W0:Y:S01]  /*0380*/  S2R R9, SR_CgaCtaId ;  /* 0x0000000000097919 */ /* 0x000e220000008800 */
[----:B------:R-:W-:-:S04]  /*0390*/  MOV R6, 0x400 ;  /* 0x0000040000067802 */ /* 0x000fc80000000f00 */
[----:B0-----:R-:W-:-:S05]  /*03a0*/  LEA R13, R9, R6, 0x18 ;  /* 0x00000006090d7211 */ /* 0x001fca00078ec0ff */
[C-C-:B------:R-:W-:Y:S02]  /*03b0*/  IMAD.IADD R6, R0.reuse, 0x1, R13.reuse ;  /* 0x0000000100067824 */ /* 0x140fe400078e020d */
[C-C-:B------:R-:W-:Y:S02]  /*03c0*/  IMAD R8, R0.reuse, 0x2, R13.reuse ;  /* 0x0000000200087824 */ /* 0x140fe400078e020d */
[----:B------:R-:W-:-:S07]  /*03d0*/  IMAD R10, R0, 0x3, R13 ;  /* 0x00000003000a7824 */ /* 0x000fce00078e020d */
.L_x_34:
        /* <DEDUP_REMOVED lines=11> */
.L_x_30:
[----:B------:R-:W-:Y:S05]  /*0490*/  BSYNC.RECONVERGENT B0 ;  /* 0x0000000000007941 */ /* 0x000fea0003800200 */
.L_x_29:
[----:B------:R-:W-:Y:S01]  /*04a0*/  ISETP.GT.U32.AND P0, PT, R3, 0x8f, PT ;  /* 0x0000008f0300780c */ /* 0x000fe20003f04070 */
[----:B------:R-:W1:Y:S01]  /*04b0*/  LDCU.64 UR8, c[0x0][0x358] ;  /* 0x00006b00ff0877ac */ /* 0x000e620008000a00 */
[----:B------:R-:W-:Y:S01]  /*04c0*/  BSSY.RECONVERGENT B0, `(.L_x_35) ;  /* 0x0000061000007945 */ /* 0x000fe20003800200 */
[----:B------:R-:W2:Y:S10]  /*04d0*/  LDCU.64 UR10, c[0x0][0x388] ;  /* 0x00007100ff0a77ac */ /* 0x000eb40008000a00 */
[----:B------:R-:W-:Y:S05]  /*04e0*/  @P0 BRA `(.L_x_36) ;  /* 0x0000000400780947 */ /* 0x000fea0003800000 */
[----:B0-----:R-:W0:Y:S01]  /*04f0*/  I2F.U32.RP R11, R0 ;  /* 0x00000000000b7306 */ /* 0x001e220000209000 */
[C---:B------:R-:W-:Y:S01]  /*0500*/  IMAD.IADD R10, R0.reuse, 0x1, R3 ;  /* 0x00000001000a7824 */ /* 0x040fe200078e0203 */
[----:B------:R-:W-:Y:S01]  /*0510*/  ISETP.NE.U32.AND P2, PT, R0, RZ, PT ;  /* 0x000000ff0000720c */ /* 0x000fe20003f45070 */
[----:B------:R-:W-:Y:S01]  /*0520*/  IMAD.MOV R13, RZ, RZ, -R0 ;  /* 0x000000ffff0d7224 */ /* 0x000fe200078e0a00 */
[----:B------:R-:W-:Y:S01]  /*0530*/  BSSY.RECONVERGENT B1, `(.L_x_37) ;  /* 0x0000032000017945 */ /* 0x000fe20003800200 */
[----:B------:R-:W-:Y:S02]  /*0540*/  MOV R15, R3 ;  /* 0x00000003000f7202 */ /* 0x000fe40000000f00 */
[C---:B------:R-:W-:Y:S02]  /*0550*/  ISETP.GE.U32.AND P0, PT, R10.reuse, 0x90, PT ;  /* 0x000000900a00780c */ /* 0x040fe40003f06070 */
[----:B------:R-:W-:Y:S02]  /*0560*/  VIMNMX.U32 R8, PT, PT, R10, 0x90, !PT ;  /* 0x000000900a087848 */ /* 0x000fe40007fe0000 */
[----:B------:R-:W-:Y:S01]  /*0570*/  SEL R9, RZ, 0x1, P0 ;  /* 0x00000001ff097807 */ /* 0x000fe20000000000 */
[----:B0-----:R-:W0:Y:S02]  /*0580*/  MUFU.RCP R11, R11 ;  /* 0x0000000b000b7308 */ /* 0x001e240000001000 */
[----:B0-----:R-:W-:-:S06]  /*0590*/  VIADD R6, R11, 0xffffffe ;  /* 0x0ffffffe0b067836 */ /* 0x001fcc0000000000 */
[----:B------:R0:W3:Y:S02]  /*05a0*/  F2I.FTZ.U32.TRUNC.NTZ R7, R6 ;  /* 0x0000000600077305 */ /* 0x0000e4000021f000 */
[----:B0-----:R-:W-:Y:S02]  /*05b0*/  IMAD.MOV.U32 R6, RZ, RZ, RZ ;  /* 0x000000ffff067224 */ /* 0x001fe400078e00ff */
[----:B---3--:R-:W-:-:S04]  /*05c0*/  IMAD R13, R13, R7, RZ ;  /* 0x000000070d0d7224 */ /* 0x008fc800078e02ff */
[----:B------:R-:W-:Y:S01]  /*05d0*/  IMAD.HI.U32 R12, R7, R13, R6 ;  /* 0x0000000d070c7227 */ /* 0x000fe200078e0006 */
[----:B------:R-:W-:-:S05]  /*05e0*/  IADD3 R7, PT, PT, R8, -R10, -R9 ;  /* 0x8000000a08077210 */ /* 0x000fca0007ffe809 */
[----:B------:R-:W-:-:S04]  /*05f0*/  IMAD.HI.U32 R6, R12, R7, RZ ;  /* 0x000000070c067227 */ /* 0x000fc800078e00ff */
[----:B------:R-:W-:-:S04]  /*0600*/  IMAD.MOV R8, RZ, RZ, -R6 ;  /* 0x000000ffff087224 */ /* 0x000fc800078e0a06 */
[----:B------:R-:W-:Y:S01]  /*0610*/  IMAD R7, R0, R8, R7 ;  /* 0x0000000800077224 */ /* 0x000fe200078e0207 */
[----:B------:R-:W-:-:S04]  /*0620*/  SHF.R.U32.HI R8, RZ, 0x1, R2 ;  /* 0x00000001ff087819 */ /* 0x000fc80000011602 */
        /* <DEDUP_REMOVED lines=9> */
[----:B------:R-:W-:-:S13]  /*06c0*/  ISETP.NE.AND P0, PT, R6, 0x3, PT ;  /* 0x000000030600780c */ /* 0x000fda0003f05270 */
[----:B------:R-:W-:Y:S05]  /*06d0*/  @!P0 BRA `(.L_x_38) ;  /* 0x00000000005c8947 */ /* 0x000fea0003800000 */
[----:B------:R-:W0:Y:S01]  /*06e0*/  S2R R10, SR_CgaCtaId ;  /* 0x00000000000a7919 */ /* 0x000e220000008800 */
[----:B------:R-:W3:Y:S01]  /*06f0*/  LDCU.64 UR4, c[0x0][0x388] ;  /* 0x00007100ff0477ac */ /* 0x000ee20008000a00 */
[----:B------:R-:W-:Y:S01]  /*0700*/  MOV R9, 0x400 ;  /* 0x0000040000097802 */ /* 0x000fe20000000f00 */
[--C-:B------:R-:W-:Y:S02]  /*0710*/  IMAD R6, R8, 0x90, R3.reuse ;  /* 0x0000009008067824 */ /* 0x100fe400078e0203 */
[----:B------:R-:W-:Y:S02]  /*0720*/  VIADD R7, R7, 0x1 ;  /* 0x0000000107077836 */ /* 0x000fe40000000000 */
[----:B------:R-:W-:Y:S02]  /*0730*/  VIADD R9, R9, 0x2640 ;  /* 0x0000264009097836 */ /* 0x000fe40000000000 */
[----:B------:R-:W-:Y:S01]  /*0740*/  IMAD.MOV.U32 R15, RZ, RZ, R3 ;  /* 0x000000ffff0f7224 */ /* 0x000fe200078e0003 */
[----:B------:R-:W-:-:S02]  /*0750*/  LOP3.LUT R7, R7, 0x3, RZ, 0xc0, !PT ;  /* 0x0000000307077812 */ /* 0x000fc400078ec0ff */
[----:B---3--:R-:W-:-:S05]  /*0760*/  IADD3 R13, P0, PT, R6, UR4, RZ ;  /* 0x00000004060d7c10 */ /* 0x008fca000ff1e0ff */
[----:B------:R-:W-:Y:S01]  /*0770*/  IMAD.X R12, RZ, RZ, UR5, P0 ;  /* 0x00000005ff0c7e24 */ /* 0x000fe200080e06ff */
[----:B0-----:R-:W-:Y:S01]  /*0780*/  LEA R10, R10, R9, 0x18 ;  /* 0x000000090a0a7211 */ /* 0x001fe200078ec0ff */
[----:B------:R-:W-:-:S07]  /*0790*/  IMAD.MOV R9, RZ, RZ, -R7 ;  /* 0x000000ffff097224 */ /* 0x000fce00078e0a07 */
.L_x_39:
[----:B0-----:R-:W-:Y:S02]  /*07a0*/  IMAD.MOV.U32 R6, RZ, RZ, R13 ;  /* 0x000000ffff067224 */ /* 0x001fe400078e000d */
[----:B------:R-:W-:-:S05]  /*07b0*/  IMAD.MOV.U32 R7, RZ, RZ, R12 ;  /* 0x000000ffff077224 */ /* 0x000fca00078e000c */
[----:B-1----:R-:W3:Y:S01]  /*07c0*/  LDG.E.U8 R6, desc[UR8][R6.64] ;  /* 0x0000000806067981 */ /* 0x002ee2000c1e1100 */
[--C-:B------:R-:W-:Y:S01]  /*07d0*/  IMAD.IADD R11, R10, 0x1, R15.reuse ;  /* 0x000000010a0b7824 */ /* 0x100fe200078e020f */
[C---:B------:R-:W-:Y:S01]  /*07e0*/  IADD3 R13, P2, PT, R0.reuse, R13, RZ ;  /* 0x0000000d000d7210 */ /* 0x040fe20007f5e0ff */
[----:B------:R-:W-:Y:S02]  /*07f0*/  VIADD R9, R9, 0x1 ;  /* 0x0000000109097836 */ /* 0x000fe40000000000 */
[----:B------:R-:W-:Y:S01]  /*0800*/  IMAD.IADD R15, R0, 0x1, R15 ;  /* 0x00000001000f7824 */ /* 0x000fe200078e020f */
[----:B------:R-:W-:Y:S02]  /*0810*/  IADD3.X R12, PT, PT, RZ, R12, RZ, P2, !PT ;  /* 0x0000000cff0c7210 */ /* 0x000fe400017fe4ff */
[----:B------:R-:W-:Y:S01]  /*0820*/  ISETP.NE.AND P0, PT, R9, RZ, PT ;  /* 0x000000ff0900720c */ /* 0x000fe20003f05270 */
[----:B---3--:R0:W-:-:S12]  /*0830*/  STS.U8 [R11], R6 ;  /* 0x000000060b007388 */ /* 0x0081d80000000000 */
[----:B------:R-:W-:Y:S05]  /*0840*/  @P0 BRA `(.L_x_39) ;  /* 0xfffffffc00d40947 */ /* 0x000fea000383ffff */
.L_x_38:
[----:B-12---:R-:W-:Y:S05]  /*0850*/  BSYNC.RECONVERGENT B1 ;  /* 0x0000000000017941 */ /* 0x006fea0003800200 */
.L_x_37:
[----:B------:R-:W-:Y:S05]  /*0860*/  @!P1 BRA `(.L_x_36) ;  /* 0x0000000000989947 */ /* 0x000fea0003800000 */
[----:B------:R-:W1:Y:S01]  /*0870*/  S2R R19, SR_CgaCtaId ;  /* 0x0000000000137919 */ /* 0x000e620000008800 */
[----:B0-----:R-:W-:Y:S01]  /*0880*/  MOV R6, 0x400 ;  /* 0x0000040000067802 */ /* 0x001fe20000000f00 */
[----:B------:R-:W-:-:S04]  /*0890*/  IMAD R25, R8, 0x90, R15 ;  /* 0x0000009008197824 */ /* 0x000fc800078e020f */
[----:B------:R-:W-:Y:S02]  /*08a0*/  VIADD R6, R6, 0x2640 ;  /* 0x0000264006067836 */ /* 0x000fe40000000000 */
[C-C-:B------:R-:W-:Y:S02]  /*08b0*/  IMAD.IADD R17, R0.reuse, 0x1, R25.reuse ;  /* 0x0000000100117824 */ /* 0x140fe400078e0219 */
[C-C-:B------:R-:W-:Y:S02]  /*08c0*/  IMAD R21, R0.reuse, 0x2, R25.reuse ;  /* 0x0000000200157824 */ /* 0x140fe400078e0219 */
[----:B------:R-:W-:Y:S01]  /*08d0*/  IMAD R23, R0, 0x3, R25 ;  /* 0x0000000300177824 */ /* 0x000fe200078e0219 */
[----:B-1----:R-:W-:-:S05]  /*08e0*/  LEA R19, R19, R6, 0x18 ;  /* 0x0000000613137211 */ /* 0x002fca00078ec0ff */
[C-C-:B------:R-:W-:Y:S02]  /*08f0*/  IMAD.IADD R18, R0.reuse, 0x1, R19.reuse ;  /* 0x0000000100127824 */ /* 0x140fe400078e0213 */
[C-C-:B------:R-:W-:Y:S02]  /*0900*/  IMAD R20, R0.reuse, 0x2, R19.reuse ;  /* 0x0000000200147824 */ /* 0x140fe400078e0213 */
[----:B------:R-:W-:-:S07]  /*0910*/  IMAD R16, R0, 0x3, R19 ;  /* 0x0000000300107824 */ /* 0x000fce00078e0213 */
.L_x_40:
[----:B0-----:R-:W-:Y:S02]  /*0920*/  IADD3 R6, P0, PT, R25, UR10, RZ ;  /* 0x0000000a19067c10 */ /* 0x001fe4000ff1e0ff */
[----:B------:R-:W-:Y:S02]  /*0930*/  IADD3 R8, P1, PT, R17, UR10, RZ ;  /* 0x0000000a11087c10 */ /* 0x000fe4000ff3e0ff */
[----:B------:R-:W-:Y:S01]  /*0940*/  IADD3 R10, P2, PT, R21, UR10, RZ ;  /* 0x0000000a150a7c10 */ /* 0x000fe2000ff5e0ff */
[----:B------:R-:W-:Y:S01]  /*0950*/  IMAD.X R7, RZ, RZ, UR11, P0 ;  /* 0x0000000bff077e24 */ /* 0x000fe200080e06ff */
[----:B------:R-:W-:Y:S01]  /*0960*/  IADD3 R12, P0, PT, R23, UR10, RZ ;  /* 0x0000000a170c7c10 */ /* 0x000fe2000ff1e0ff */
[----:B------:R-:W-:Y:S02]  /*0970*/  IMAD.X R9, RZ, RZ, UR11, P1 ;  /* 0x0000000bff097e24 */ /* 0x000fe400088e06ff */
[----:B------:R-:W-:Y:S01]  /*0980*/  IMAD.X R11, RZ, RZ, UR11, P2 ;  /* 0x0000000bff0b7e24 */ /* 0x000fe200090e06ff */
[----:B------:R-:W2:Y:S01]  /*0990*/  LDG.E.U8 R6, desc[UR8][R6.64] ;  /* 0x0000000806067981 */ /* 0x000ea2000c1e1100 */
[----:B------:R-:W-:-:S03]  /*09a0*/  IMAD.X R13, RZ, RZ, UR11, P0 ;  /* 0x0000000bff0d7e24 */ /* 0x000fc600080e06ff */
[----:B------:R-:W3:Y:S04]  /*09b0*/  LDG.E.U8 R8, desc[UR8][R8.64] ;  /* 0x0000000808087981 */ /* 0x000ee8000c1e1100 */
[----:B------:R-:W4:Y:S04]  /*09c0*/  LDG.E.U8 R10, desc[UR8][R10.64] ;  /* 0x000000080a0a7981 */ /* 0x000f28000c1e1100 */
[----:B------:R-:W5:Y:S01]  /*09d0*/  LDG.E.U8 R12, desc[UR8][R12.64] ;  /* 0x000000080c0c7981 */ /* 0x000f62000c1e1100 */
[--C-:B------:R-:W-:Y:S01]  /*09e0*/  IMAD.IADD R24, R19, 0x1, R15.reuse ;  /* 0x0000000113187824 */ /* 0x100fe200078e020f */
[----:B------:R-:W-:Y:S01]  /*09f0*/  IADD3 R27, PT, PT, R18, R15, RZ ;  /* 0x0000000f121b7210 */ /* 0x000fe20007ffe0ff */
[----:B------:R-:W-:-:S02]  /*0a00*/  IMAD.IADD R29, R20, 0x1, R15 ;  /* 0x00000001141d7824 */ /* 0x000fc400078e020f */
[--C-:B------:R-:W-:Y:S02]  /*0a10*/  IMAD.IADD R22, R16, 0x1, R15.reuse ;  /* 0x0000000110167824 */ /* 0x100fe400078e020f */
[C---:B------:R-:W-:Y:S02]  /*0a20*/  IMAD R15, R0.reuse, 0x4, R15 ;  /* 0x00000004000f7824 */ /* 0x040fe400078e020f */
[C---:B------:R-:W-:Y:S02]  /*0a30*/  IMAD R17, R0.reuse, 0x4, R17 ;  /* 0x0000000400117824 */ /* 0x040fe400078e0211 */
[C---:B------:R-:W-:Y:S01]  /*0a40*/  IMAD R21, R0.reuse, 0x4, R21 ;  /* 0x0000000400157824 */ /* 0x040fe200078e0215 */
[----:B------:R-:W-:Y:S01]  /*0a50*/  ISETP.GE.U32.AND P0, PT, R15, 0x90, PT ;  /* 0x000000900f00780c */ /* 0x000fe20003f06070 */
[C---:B------:R-:W-:Y:S02]  /*0a60*/  IMAD R23, R0.reuse, 0x4, R23 ;  /* 0x0000000400177824 */ /* 0x040fe400078e0217 */
[----:B------:R-:W-:Y:S01]  /*0a70*/  IMAD R25, R0, 0x4, R25 ;  /* 0x0000000400197824 */ /* 0x000fe200078e0219 */
[----:B--2---:R0:W-:Y:S04]  /*0a80*/  STS.U8 [R24], R6 ;  /* 0x0000000618007388 */ /* 0x0041e80000000000 */
[----:B---3--:R0:W-:Y:S04]  /*0a90*/  STS.U8 [R27], R8 ;  /* 0x000000081b007388 */ /* 0x0081e80000000000 */
[----:B----4-:R0:W-:Y:S04]  /*0aa0*/  STS.U8 [R29], R10 ;  /* 0x0000000a1d007388 */ /* 0x0101e80000000000 */
[----:B-----5:R0:W-:Y:S01]  /*0ab0*/  STS.U8 [R22], R12 ;  /* 0x0000000c16007388 */ /* 0x0201e20000000000 */
[----:B------:R-:W-:Y:S05]  /*0ac0*/  @!P0 BRA `(.L_x_40) ;  /* 0xfffffffc00948947 */ /* 0x000fea000383ffff */
.L_x_36:
[----:B-12---:R-:W-:Y:S05]  /*0ad0*/  BSYNC.RECONVERGENT B0 ;  /* 0x0000000000007941 */ /* 0x006fea0003800200 */
.L_x_35:
[----:B------:R-:W-:Y:S01]  /*0ae0*/  ISETP.GT.U32.AND P0, PT, R3, 0x7f, PT ;  /* 0x0000007f0300780c */ /* 0x000fe20003f04070 */
[----:B------:R-:W-:-:S12]  /*0af0*/  BSSY.RECONVERGENT B0, `(.L_x_41) ;  /* 0x0000041000007945 */ /* 0x000fd80003800200 */
[----:B------:R-:W-:Y:S05]  /*0b00*/  @P0 BRA `(.L_x_42) ;  /* 0x0000000000fc0947 */ /* 0x000fea0003800000 */
[----:B0-----:R-:W0:Y:S01]  /*0b10*/  I2F.U32.RP R11, R0 ;  /* 0x00000000000b7306 */ /* 0x001e220000209000 */
[C---:B------:R-:W-:Y:S01]  /*0b20*/  IMAD.IADD R10, R0.reuse, 0x1, R3 ;  /* 0x00000001000a7824 */ /* 0x040fe200078e0203 */
[----:B------:R-:W-:Y:S01]  /*0b30*/  ISETP.NE.U32.AND P2, PT, R0, RZ, PT ;  /* 0x000000ff0000720c */ /* 0x000fe20003f45070 */
[----:B------:R-:W-:Y:S01]  /*0b40*/  IMAD.MOV R13, RZ, RZ, -R0 ;  /* 0x000000ffff0d7224 */ /* 0x000fe200078e0a00 */
[----:B------:R-:W-:Y:S02]  /*0b50*/  BSSY.RECONVERGENT B1, `(.L_x_43) ;  /* 0x0000029000017945 */ /* 0x000fe40003800200 */
[C---:B------:R-:W-:Y:S02]  /*0b60*/  ISETP.GE.U32.AND P0, PT, R10.reuse, 0x80, PT ;  /* 0x000000800a00780c */ /* 0x040fe40003f06070 */
[----:B------:R-:W-:Y:S02]  /*0b70*/  VIMNMX.U32 R8, PT, PT, R10, 0x80, !PT ;  /* 0x000000800a087848 */ /* 0x000fe40007fe0000 */
[----:B------:R-:W-:Y:S01]  /*0b80*/  SEL R9, RZ, 0x1, P0 ;  /* 0x00000001ff097807 */ /* 0x000fe20000000000 */
[----:B0-----:R-:W0:Y:S02]  /*0b90*/  MUFU.RCP R11, R11 ;  /* 0x0000000b000b7308 */ /* 0x001e240000001000 */
[----:B0-----:R-:W-:-:S06]  /*0ba0*/  VIADD R6, R11, 0xffffffe ;  /* 0x0ffffffe0b067836 */ /* 0x001fcc0000000000 */
[----:B------:R0:W1:Y:S02]  /*0bb0*/  F2I.FTZ.U32.TRUNC.NTZ R7, R6 ;  /* 0x0000000600077305 */ /* 0x000064000021f000 */
[----:B0-----:R-:W-:Y:S02]  /*0bc0*/  HFMA2 R6, -RZ, RZ, 0, 0 ;  /* 0x00000000ff067431 */ /* 0x001fe400000001ff */
[----:B-1----:R-:W-:-:S04]  /*0bd0*/  IMAD R13, R13, R7, RZ ;  /* 0x000000070d0d7224 */ /* 0x002fc800078e02ff */
[----:B------:R-:W-:Y:S01]  /*0be0*/  IMAD.HI.U32 R12, R7, R13, R6 ;  /* 0x0000000d070c7227 */ /* 0x000fe200078e0006 */
[----:B------:R-:W-:-:S05]  /*0bf0*/  IADD3 R7, PT, PT, R8, -R10, -R9 ;  /* 0x8000000a08077210 */ /* 0x000fca0007ffe809 */
        /* <DEDUP_REMOVED lines=15> */
[----:B------:R-:W0:Y:S01]  /*0cf0*/  S2UR UR5, SR_CgaCtaId ;  /* 0x00000000000579c3 */ /* 0x000e220000008800 */
[----:B------:R-:W-:Y:S01]  /*0d00*/  VIADD R6, R6, 0x1 ;  /* 0x0000000106067836 */ /* 0x000fe20000000000 */
[----:B------:R-:W-:Y:S02]  /*0d10*/  UMOV UR4, 0x400 ;  /* 0x0000040000047882 */ /* 0x000fe40000000000 */
[----:B------:R-:W-:Y:S02]  /*0d20*/  UIADD3 UR4, UPT, UPT, UR4, 0x26d0, URZ ;  /* 0x000026d004047890 */ /* 0x000fe4000fffe0ff */
[----:B------:R-:W-:-:S05]  /*0d30*/  LOP3.LUT R7, R6, 0x3, RZ, 0xc0, !PT ;  /* 0x0000000306077812 */ /* 0x000fca00078ec0ff */
[----:B------:R-:W-:Y:S02]  /*0d40*/  IMAD R14, R7, UR6, R14 ;  /* 0x00000006070e7c24 */ /* 0x000fe4000f8e020e */
[----:B------:R-:W-:Y:S02]  /*0d50*/  IMAD.MOV R6, RZ, RZ, -R7 ;  /* 0x000000ffff067224 */ /* 0x000fe400078e0a07 */
[----:B------:R-:W-:Y:S01]  /*0d60*/  IMAD R7, R14, R4, R5 ;  /* 0x000000040e077224 */ /* 0x000fe200078e0205 */
[----:B0-----:R-:W-:-:S06]  /*0d70*/  ULEA UR4, UR5, UR4, 0x18 ;  /* 0x0000000405047291 */ /* 0x001fcc000f8ec0ff */
[----:B------:R-:W-:-:S07]  /*0d80*/  LEA R5, R3, UR4, 0x2 ;  /* 0x0000000403057c11 */ /* 0x000fce000f8e10ff */
.L_x_45:
[----:B------:R-:W-:Y:S01]  /*0d90*/  VIADD R6, R6, 0x1 ;  /* 0x0000000106067836 */ /* 0x000fe20000000000 */
[----:B------:R0:W-:Y:S04]  /*0da0*/  STS [R5], RZ ;  /* 0x000000ff05007388 */ /* 0x0001e80000000800 */
[----:B------:R-:W-:Y:S01]  /*0db0*/  ISETP.NE.AND P0, PT, R6, RZ, PT ;  /* 0x000000ff0600720c */ /* 0x000fe20003f05270 */
[----:B0-----:R-:W-:-:S12]  /*0dc0*/  IMAD R5, R0, 0x4, R5 ;  /* 0x0000000400057824 */ /* 0x001fd800078e0205 */
[----:B------:R-:W-:Y:S05]  /*0dd0*/  @P0 BRA `(.L_x_45) ;  /* 0xfffffffc00ec0947 */ /* 0x000fea000383ffff */
.L_x_44:
[----:B------:R-:W-:Y:S05]  /*0de0*/  BSYNC.RECONVERGENT B1 ;  /* 0x0000000000017941 */ /* 0x000fea0003800200 */
.L_x_43:
[----:B------:R-:W-:Y:S05]  /*0df0*/  @!P1 BRA `(.L_x_42) ;  /* 0x0000000000409947 */ /* 0x000fea0003800000 */
[----:B------:R-:W0:Y:S01]  /*0e00*/  S2UR UR5, SR_CgaCtaId ;  /* 0x00000000000579c3 */ /* 0x000e220000008800 */
[----:B------:R-:W-:Y:S02]  /*0e10*/  UMOV UR4, 0x400 ;  /* 0x0000040000047882 */ /* 0x000fe40000000000 */
[----:B------:R-:W-:-:S04]  /*0e20*/  UIADD3 UR4, UPT, UPT, UR4, 0x26d0, URZ ;  /* 0x000026d004047890 */ /* 0x000fc8000fffe0ff */
[----:B0-----:R-:W-:-:S06]  /*0e30*/  ULEA UR4, UR5, UR4, 0x18 ;  /* 0x0000000405047291 */ /* 0x001fcc000f8ec0ff */
[----:B------:R-:W-:-:S07]  /*0e40*/  LEA R5, R7, UR4, 0x2 ;  /* 0x0000000407057c11 */ /* 0x000fce000f8e10ff */
.L_x_46:
[C---:B------:R-:W-:Y:S01]  /*0e50*/  LEA R6, R0.reuse, R5, 0x2 ;  /* 0x0000000500067211 */ /* 0x040fe200078e10ff */
[C-C-:B------:R-:W-:Y:S01]  /*0e60*/  IMAD R8, R0.reuse, 0x8, R5.reuse ;  /* 0x0000000800087824 */ /* 0x140fe200078e0205 */
[----:B------:R0:W-:Y:S01]  /*0e70*/  STS [R5], RZ ;  /* 0x000000ff05007388 */ /* 0x0001e20000000800 */
[C---:B------:R-:W-:Y:S02]  /*0e80*/  IMAD R9, R0.reuse, 0xc, R5 ;  /* 0x0000000c00097824 */ /* 0x040fe400078e0205 */
[C---:B------:R-:W-:Y:S01]  /*0e90*/  IMAD R7, R0.reuse, 0x4, R7 ;  /* 0x0000000400077824 */ /* 0x040fe200078e0207 */
[----:B------:R1:W-:Y:S04]  /*0ea0*/  STS [R6], RZ ;  /* 0x000000ff06007388 */ /* 0x0003e80000000800 */
[----:B------:R1:W-:Y:S01]  /*0eb0*/  STS [R8], RZ ;  /* 0x000000ff08007388 */ /* 0x0003e20000000800 */
[----:B------:R-:W-:Y:S01]  /*0ec0*/  ISETP.GE.U32.AND P0, PT, R7, 0x80, PT ;  /* 0x000000800700780c */ /* 0x000fe20003f06070 */
[----:B0-----:R-:W-:-:S02]  /*0ed0*/  IMAD R5, R0, 0x10, R5 ;  /* 0x0000001000057824 */ /* 0x001fc400078e0205 */
[----:B------:R1:W-:Y:S10]  /*0ee0*/  STS [R9], RZ ;  /* 0x000000ff09007388 */ /* 0x0003f40000000800 */
[----:B-1----:R-:W-:Y:S05]  /*0ef0*/  @!P0 BRA `(.L_x_46) ;  /* 0xfffffffc00d48947 */ /* 0x002fea000383ffff */
.L_x_42:
[----:B------:R-:W-:Y:S05]  /*0f00*/  BSYNC.RECONVERGENT B0 ;  /* 0x0000000000007941 */ /* 0x000fea0003800200 */
.L_x_41:
[----:B------:R-:W-:Y:S01]  /*0f10*/  ISETP.GT.U32.AND P0, PT, R3, 0x21ff, PT ;  /* 0x000021ff0300780c */ /* 0x000fe20003f04070 */
[----:B------:R-:W1:Y:S01]  /*0f20*/  LDCU.64 UR6, c[0x0][0x380] ;  /* 0x00007000ff0677ac */ /* 0x000e620008000a00 */
[----:B------:R-:W-:Y:S01]  /*0f30*/  BSSY.RECONVERGENT B0, `(.L_x_47) ;  /* 0x00000be000007945 */ /* 0x000fe20003800200 */
[----:B------:R-:W2:Y:S10]  /*0f40*/  LDCU.64 UR10, c[0x0][0x380] ;  /* 0x00007000ff0a77ac */ /* 0x000eb40008000a00 */
[----:B------:R-:W-:Y:S05]  /*0f50*/  @P0 BRA `(.L_x_48) ;  /* 0x0000000800ec0947 */ /* 0x000fea0003800000 */
[----:B0-----:R-:W0:Y:S01]  /*0f60*/  I2F.U32.RP R8, R4 ;  /* 0x0000000400087306 */ /* 0x001e220000209000 */
[----:B------:R-:W-:Y:S01]  /*0f70*/  IMAD.IADD R5, R3, 0x1, R4 ;  /* 0x0000000103057824 */ /* 0x000fe200078e0204 */
[----:B------:R-:W-:Y:S01]  /*0f80*/  ISETP.NE.U32.AND P2, PT, R4, RZ, PT ;  /* 0x000000ff0400720c */ /* 0x000fe20003f45070 */
[----:B------:R-:W-:Y:S01]  /*0f90*/  BSSY.RECONVERGENT B1, `(.L_x_49) ;  /* 0x0000041000017945 */ /* 0x000fe20003800200 */
[----:B------:R-:W-:Y:S01]  /*0fa0*/  LOP3.LUT R10, R2, 0x1, RZ, 0xc, !PT ;  /* 0x00000001020a7812 */ /* 0x000fe200078e0cff */
[----:B------:R-:W-:Y:S01]  /*0fb0*/  IMAD.MOV.U32 R25, RZ, RZ, R3 ;  /* 0x000000ffff197224 */ /* 0x000fe200078e0003 */
[C---:B------:R-:W-:Y:S02]  /*0fc0*/  ISETP.GE.U32.AND P3, PT, R5.reuse, 0x2200, PT ;  /* 0x000022000500780c */ /* 0x040fe40003f66070 */
[----:B------:R-:W-:-:S05]  /*0fd0*/  VIMNMX.U32 R6, PT, PT, R5, 0x2200, !PT ;  /* 0x0000220005067848 */ /* 0x000fca0007fe0000 */
[----:B------:R-:W-:Y:S01]  /*0fe0*/  IMAD.IADD R5, R6, 0x1, -R5 ;  /* 0x0000000106057824 */ /* 0x000fe200078e0a05 */
[----:B0-----:R-:W0:Y:S01]  /*0ff0*/  MUFU.RCP R8, R8 ;  /* 0x0000000800087308 */ /* 0x001e220000001000 */
[----:B------:R-:W-:Y:S02]  /*1000*/  IMAD.MOV.U32 R6, RZ, RZ, RZ ;  /* 0x000000ffff067224 */ /* 0x000fe400078e00ff */
[C---:B------:R-:W-:Y:S02]  /*1010*/  VIADD R9, R5.reuse, 0xffffffff ;  /* 0xffffffff05097836 */ /* 0x040fe40000000000 */
[----:B------:R-:W-:Y:S01]  /*1020*/  @P3 IADD3 R9, PT, PT, R5, RZ, RZ ;  /* 0x000000ff05093210 */ /* 0x000fe20007ffe0ff */
[----:B0-----:R-:W-:-:S06]  /*1030*/  VIADD R7, R8, 0xffffffe ;  /* 0x0ffffffe08077836 */ /* 0x001fcc0000000000 */
[----:B------:R-:W0:Y:S02]  /*1040*/  F2I.FTZ.U32.TRUNC.NTZ R7, R7 ;  /* 0x0000000700077305 */ /* 0x000e24000021f000 */
[----:B0-----:R-:W-:-:S04]  /*1050*/  IMAD.MOV R11, RZ, RZ, -R7 ;  /* 0x000000ffff0b7224 */ /* 0x001fc800078e0a07 */
[----:B------:R-:W-:-:S04]  /*1060*/  IMAD R11, R11, R4, RZ ;  /* 0x000000040b0b7224 */ /* 0x000fc800078e02ff */
[----:B------:R-:W-:-:S06]  /*1070*/  IMAD.HI.U32 R6, R7, R11, R6 ;  /* 0x0000000b07067227 */ /* 0x000fcc00078e0006 */
[----:B------:R-:W-:-:S04]  /*1080*/  IMAD.HI.U32 R6, R6, R9, RZ ;  /* 0x0000000906067227 */ /* 0x000fc800078e00ff */
[----:B------:R-:W-:-:S04]  /*1090*/  IMAD.MOV R5, RZ, RZ, -R6 ;  /* 0x000000ffff057224 */ /* 0x000fc800078e0a06 */
[----:B------:R-:W-:Y:S01]  /*10a0*/  IMAD R9, R4, R5, R9 ;  /* 0x0000000504097224 */ /* 0x000fe200078e0209 */
[----:B------:R-:W-:-:S04]  /*10b0*/  SEL R5, RZ, 0x1, P3 ;  /* 0x00000001ff057807 */ /* 0x000fc80001800000 */
        /* <DEDUP_REMOVED lines=9> */
[----:B------:R-:W-:Y:S02]  /*1150*/  ISETP.NE.AND P0, PT, R5, 0x3, PT ;  /* 0x000000030500780c */ /* 0x000fe40003f05270 */
[----:B------:R-:W-:-:S11]  /*1160*/  LOP3.LUT R5, R2, 0x1, RZ, 0xc0, !PT ;  /* 0x0000000102057812 */ /* 0x000fd600078ec0ff */
[----:B------:R-:W-:Y:S05]  /*1170*/  @!P0 BRA `(.L_x_50) ;  /* 0x0000000000888947 */ /* 0x000fea0003800000 */
[----:B------:R-:W0:Y:S01]  /*1180*/  S2R R12, SR_CgaCtaId ;  /* 0x00000000000c7919 */ /* 0x000e220000008800 */
[----:B------:R-:W-:Y:S01]  /*1190*/  VIADD R6, R6, 0x1 ;  /* 0x0000000106067836 */ /* 0x000fe20000000000 */
[----:B------:R-:W-:Y:S01]  /*11a0*/  MOV R9, 0x400 ;  /* 0x0000040000097802 */ /* 0x000fe20000000f00 */
[----:B------:R-:W-:Y:S01]  /*11b0*/  IMAD.MOV.U32 R25, RZ, RZ, R3 ;  /* 0x000000ffff197224 */ /* 0x000fe200078e0003 */
[----:B------:R-:W-:Y:S02]  /*11c0*/  PRMT R7, R3, 0x7610, R7 ;  /* 0x0000761003077816 */ /* 0x000fe40000000007 */
[----:B------:R-:W-:-:S05]  /*11d0*/  LOP3.LUT R8, R6, 0x3, RZ, 0xc0, !PT ;  /* 0x0000000306087812 */ /* 0x000fca00078ec0ff */
[----:B------:R-:W-:Y:S01]  /*11e0*/  IMAD.MOV R8, RZ, RZ, -R8 ;  /* 0x000000ffff087224 */ /* 0x000fe200078e0a08 */
[----:B0-----:R-:W-:-:S07]  /*11f0*/  LEA R6, R12, R9, 0x18 ;  /* 0x000000090c067211 */ /* 0x001fce00078ec0ff */
.L_x_51:
[C---:B------:R-:W-:Y:S02]  /*1200*/  LOP3.LUT R9, R7.reuse, 0xffff, RZ, 0xc0, !PT ;  /* 0x0000ffff07097812 */ /* 0x040fe400078ec0ff */
[----:B0-----:R-:W-:-:S03]  /*1210*/  PRMT R11, R7, 0x9910, RZ ;  /* 0x00009910070b7816 */ /* 0x001fc600000000ff */
[----:B------:R-:W-:-:S05]  /*1220*/  IMAD R9, R9, 0xf0f1, RZ ;  /* 0x0000f0f109097824 */ /* 0x000fca00078e02ff */
[----:B------:R-:W-:-:S04]  /*1230*/  SHF.R.U32.HI R9, RZ, 0x19, R9 ;  /* 0x00000019ff097819 */ /* 0x000fc80000011609 */
[----:B------:R-:W-:-:S05]  /*1240*/  PRMT R12, R9, 0x9910, RZ ;  /* 0x00009910090c7816 */ /* 0x000fca00000000ff */
[----:B------:R-:W-:Y:S01]  /*1250*/  IMAD R11, R12, -0x220, R11 ;  /* 0xfffffde00c0b7824 */ /* 0x000fe200078e020b */
[----:B------:R-:W-:-:S04]  /*1260*/  LOP3.LUT R12, R25, 0x1f, RZ, 0xc0, !PT ;  /* 0x0000001f190c7812 */ /* 0x000fc800078ec0ff */
[----:B------:R-:W-:Y:S02]  /*1270*/  LOP3.LUT R11, R11, 0xffff, RZ, 0xc0, !PT ;  /* 0x0000ffff0b0b7812 */ /* 0x000fe400078ec0ff */
[----:B------:R-:W-:Y:S02]  /*1280*/  LEA R14, R9, R12, 0xa ;  /* 0x0000000c090e7211 */ /* 0x000fe400078e50ff */
[----:B------:R-:W-:-:S04]  /*1290*/  SHF.R.U32.HI R11, RZ, 0x5, R11 ;  /* 0x00000005ff0b7819 */ /* 0x000fc8000001160b */
[----:B------:R-:W-:-:S05]  /*12a0*/  LOP3.LUT R11, R11, 0xffff, RZ, 0xc0, !PT ;  /* 0x0000ffff0b0b7812 */ /* 0x000fca00078ec0ff */
[----:B------:R-:W-:-:S04]  /*12b0*/  IMAD R13, R5, 0xf, R11 ;  /* 0x0000000f050d7824 */ /* 0x000fc800078e020b */
[----:B------:R-:W-:-:S05]  /*12c0*/  IMAD R13, R13, 0x20, R14 ;  /* 0x000000200d0d7824 */ /* 0x000fca00078e020e */
[----:B-1----:R-:W-:-:S05]  /*12d0*/  IADD3 R12, P0, PT, R13, UR6, RZ ;  /* 0x000000060d0c7c10 */ /* 0x002fca000ff1e0ff */
[----:B------:R-:W-:-:S05]  /*12e0*/  IMAD.X R13, RZ, RZ, UR7, P0 ;  /* 0x00000007ff0d7e24 */ /* 0x000fca00080e06ff */
[----:B------:R-:W3:Y:S01]  /*12f0*/  LDG.E.U8 R12, desc[UR8][R12.64] ;  /* 0x000000080c0c7981 */ /* 0x000ee2000c1e1100 */
[----:B------:R-:W-:Y:S02]  /*1300*/  IMAD.IADD R11, R10, 0x1, R11 ;  /* 0x000000010a0b7824 */ /* 0x000fe400078e020b */
[----:B------:R-:W-:Y:S02]  /*1310*/  IMAD R14, R9, -0x19c, R14 ;  /* 0xfffffe64090e7824 */ /* 0x000fe400078e020e */
[----:B------:R-:W-:Y:S02]  /*1320*/  VIADD R8, R8, 0x1 ;  /* 0x0000000108087836 */ /* 0x000fe40000000000 */
[----:B------:R-:W-:Y:S02]  /*1330*/  IMAD R11, R11, 0x22, R14 ;  /* 0x000000220b0b7824 */ /* 0x000fe400078e020e */
[----:B------:R-:W-:Y:S01]  /*1340*/  IMAD.IADD R7, R4, 0x1, R7 ;  /* 0x0000000104077824 */ /* 0x000fe200078e0207 */
[----:B------:R-:W-:Y:S01]  /*1350*/  ISETP.NE.AND P0, PT, R8, RZ, PT ;  /* 0x000000ff0800720c */ /* 0x000fe20003f05270 */
[----:B------:R-:W-:-:S02]  /*1360*/  IMAD.IADD R11, R6, 0x1, R11 ;  /* 0x00000001060b7824 */ /* 0x000fc400078e020b */
[----:B------:R-:W-:-:S03]  /*1370*/  IMAD.IADD R25, R4, 0x1, R25 ;  /* 0x0000000104197824 */ /* 0x000fc600078e0219 */
[----:B---3--:R0:W-:Y:S07]  /*1380*/  STS.U8 [R11+0x1], R12 ;  /* 0x0000010c0b007388 */ /* 0x0081ee0000000000 */
[----:B------:R-:W-:Y:S05]  /*1390*/  @P0 BRA `(.L_x_51) ;  /* 0xfffffffc00980947 */ /* 0x000fea000383ffff */
.L_x_50:
[----:B-12---:R-:W-:Y:S05]  /*13a0*/  BSYNC.RECONVERGENT B1 ;  /* 0x0000000000017941 */ /* 0x006fea0003800200 */
.L_x_49:
[----:B------:R-:W-:Y:S05]  /*13b0*/  @!P1 BRA `(.L_x_48) ;  /* 0x0000000400d49947 */ /* 0x000fea0003800000 */
[C---:B0-----:R-:W-:Y:S01]  /*13c0*/  PRMT R12, R4.reuse, 0x9910, RZ ;  /* 0x00009910040c7816 */ /* 0x041fe200000000ff */
[----:B------:R-:W-:Y:S01]  /*13d0*/  IMAD R21, R4, 0x2, R25 ;  /* 0x0000000204157824 */ /* 0x000fe200078e0219 */
[C---:B------:R-:W-:Y:S01]  /*13e0*/  PRMT R13, R25.reuse, 0x7610, R13 ;  /* 0x00007610190d7816 */ /* 0x040fe2000000000d */
[----:B------:R-:W-:Y:S02]  /*13f0*/  IMAD.IADD R23, R25, 0x1, R4 ;  /* 0x0000000119177824 */ /* 0x000fe400078e0204 */
[----:B------:R-:W-:Y:S01]  /*1400*/  IMAD R15, R12, 0x3, R25 ;  /* 0x000000030c0f7824 */ /* 0x000fe200078e0219 */
[----:B------:R-:W-:Y:S01]  /*1410*/  PRMT R11, R21, 0x7610, R11 ;  /* 0x00007610150b7816 */ /* 0x000fe2000000000b */
[----:B------:R-:W-:Y:S01]  /*1420*/  IMAD R19, R4, 0x3, R25 ;  /* 0x0000000304137824 */ /* 0x000fe200078e0219 */
[----:B------:R-:W-:-:S07]  /*1430*/  PRMT R17, R23, 0x7610, R17 ;  /* 0x0000761017117816 */ /* 0x000fce0000000011 */
.L_x_52:
[C---:B0-----:R-:W-:Y:S02]  /*1440*/  LOP3.LUT R6, R13.reuse, 0xffff, RZ, 0xc0, !PT ;  /* 0x0000ffff0d067812 */ /* 0x041fe400078ec0ff */
[----:B------:R-:W-:Y:S02]  /*1450*/  PRMT R7, R13, 0x9910, RZ ;  /* 0x000099100d077816 */ /* 0x000fe400000000ff */
[----:B------:R-:W-:Y:S01]  /*1460*/  LOP3.LUT R16, R11, 0xffff, RZ, 0xc0, !PT ;  /* 0x0000ffff0b107812 */ /* 0x000fe200078ec0ff */
[----:B------:R-:W-:Y:S01]  /*1470*/  IMAD R6, R6, 0xf0f1, RZ ;  /* 0x0000f0f106067824 */ /* 0x000fe200078e02ff */
[----:B------:R-:W-:Y:S02]  /*1480*/  PRMT R9, R17, 0x9910, RZ ;  /* 0x0000991011097816 */ /* 0x000fe400000000ff */
[----:B------:R-:W-:Y:S02]  /*1490*/  LOP3.LUT R27, R25, 0x1f, RZ, 0xc0, !PT ;  /* 0x0000001f191b7812 */ /* 0x000fe400078ec0ff */
[----:B------:R-:W-:-:S02]  /*14a0*/  SHF.R.U32.HI R14, RZ, 0x19, R6 ;  /* 0x00000019ff0e7819 */ /* 0x000fc40000011606 */
[----:B------:R-:W-:Y:S02]  /*14b0*/  LOP3.LUT R6, R17, 0xffff, RZ, 0xc0, !PT ;  /* 0x0000ffff11067812 */ /* 0x000fe400078ec0ff */
[----:B------:R-:W-:Y:S02]  /*14c0*/  PRMT R8, R14, 0x9910, RZ ;  /* 0x000099100e087816 */ /* 0x000fe400000000ff */
[----:B------:R-:W-:Y:S01]  /*14d0*/  LOP3.LUT R29, R23, 0x1f, RZ, 0xc0, !PT ;  /* 0x0000001f171d7812 */ /* 0x000fe200078ec0ff */
[----:B------:R-:W-:Y:S02]  /*14e0*/  IMAD R6, R6, 0xf0f1, RZ ;  /* 0x0000f0f106067824 */ /* 0x000fe400078e02ff */
[----:B------:R-:W-:-:S03]  /*14f0*/  IMAD R7, R8, -0x220, R7 ;  /* 0xfffffde008077824 */ /* 0x000fc600078e0207 */
[----:B------:R-:W-:Y:S02]  /*1500*/  SHF.R.U32.HI R6, RZ, 0x19, R6 ;  /* 0x00000019ff067819 */ /* 0x000fe40000011606 */
[----:B------:R-:W-:Y:S02]  /*1510*/  LOP3.LUT R7, R7, 0xffff, RZ, 0xc0, !PT ;  /* 0x0000ffff07077812 */ /* 0x000fe400078ec0ff */
[C---:B------:R-:W-:Y:S01]  /*1520*/  PRMT R18, R6.reuse, 0x9910, RZ ;  /* 0x0000991006127816 */ /* 0x040fe200000000ff */
[----:B------:R-:W-:Y:S01]  /*1530*/  IMAD R29, R6, 0x400, R29 ;  /* 0x00000400061d7824 */ /* 0x000fe200078e021d */
[----:B------:R-:W-:Y:S01]  /*1540*/  SHF.R.U32.HI R8, RZ, 0x5, R7 ;  /* 0x00000005ff087819 */ /* 0x000fe20000011607 */
[----:B------:R-:W-:Y:S01]  /*1550*/  IMAD R7, R16, 0xf0f1, RZ ;  /* 0x0000f0f110077824 */ /* 0x000fe200078e02ff */
[----:B------:R-:W-:Y:S01]  /*1560*/  LEA R16, R14, R27, 0xa ;  /* 0x0000001b0e107211 */ /* 0x000fe200078e50ff */
[----:B------:R-:W-:Y:S01]  /*1570*/  IMAD R9, R18, -0x220, R9 ;  /* 0xfffffde012097824 */ /* 0x000fe200078e0209 */
[----:B------:R-:W-:-:S02]  /*1580*/  LOP3.LUT R8, R8, 0xffff, RZ, 0xc0, !PT ;  /* 0x0000ffff08087812 */ /* 0x000fc400078ec0ff */
[----:B------:R-:W-:Y:S01]  /*1590*/  SHF.R.U32.HI R7, RZ, 0x19, R7 ;  /* 0x00000019ff077819 */ /* 0x000fe20000011607 */
[----:B------:R-:W-:Y:S01]  /*15a0*/  IMAD R14, R14, -0x19c, R16 ;  /* 0xfffffe640e0e7824 */ /* 0x000fe200078e0210 */
[----:B------:R-:W-:Y:S01]  /*15b0*/  LOP3.LUT R18, R9, 0xffff, RZ, 0xc0, !PT ;  /* 0x0000ffff09127812 */ /* 0x000fe200078ec0ff */
[--C-:B------:R-:W-:Y:S01]  /*15c0*/  IMAD R9, R5, 0xf, R8.reuse ;  /* 0x0000000f05097824 */ /* 0x100fe200078e0208 */
[----:B------:R-:W-:Y:S01]  /*15d0*/  PRMT R20, R7, 0x9910, RZ ;  /* 0x0000991007147816 */ /* 0x000fe200000000ff */
[----:B------:R-:W-:Y:S01]  /*15e0*/  IMAD.IADD R27, R10, 0x1, R8 ;  /* 0x000000010a1b7824 */ /* 0x000fe200078e0208 */
[----:B------:R-:W-:Y:S01]  /*15f0*/  SHF.R.U32.HI R18, RZ, 0x5, R18 ;  /* 0x00000005ff127819 */ /* 0x000fe20000011612 */
[----:B------:R-:W-:Y:S02]  /*1600*/  IMAD R7, R9, 0x20, R16 ;  /* 0x0000002009077824 */ /* 0x000fe400078e0210 */
[----:B------:R-:W-:Y:S01]  /*1610*/  IMAD.MOV.U32 R16, RZ, RZ, R20 ;  /* 0x000000ffff107224 */ /* 0x000fe200078e0014 */
[----:B------:R-:W-:Y:S01]  /*1620*/  LOP3.LUT R9, R18, 0xffff, RZ, 0xc0, !PT ;  /* 0x0000ffff12097812 */ /* 0x000fe200078ec0ff */
[----:B------:R-:W-:Y:S01]  /*1630*/  IMAD R14, R27, 0x22, R14 ;  /* 0x000000221b0e7824 */ /* 0x000fe200078e020e */
[----:B------:R-:W-:Y:S01]  /*1640*/  LOP3.LUT R20, R15, 0xffff, RZ, 0xc0, !PT ;  /* 0x0000ffff0f147812 */ /* 0x000fe200078ec0ff */
[----:B------:R-:W-:-:S02]  /*1650*/  IMAD R8, R16, 0x220, RZ ;  /* 0x0000022010087824 */ /* 0x000fc400078e02ff */
[--C-:B------:R-:W-:Y:S02]  /*1660*/  IMAD R18, R5, 0xf, R9.reuse ;  /* 0x0000000f05127824 */ /* 0x100fe400078e0209 */
[----:B------:R-:W-:Y:S02]  /*1670*/  IMAD.MOV R22, RZ, RZ, -R8 ;  /* 0x000000ffff167224 */ /* 0x000fe400078e0a08 */
[----:B------:R-:W-:Y:S02]  /*1680*/  IMAD R20, R20, 0xf0f1, RZ ;  /* 0x0000f0f114147824 */ /* 0x000fe400078e02ff */
[----:B------:R-:W-:Y:S01]  /*1690*/  IMAD.IADD R27, R10, 0x1, R9 ;  /* 0x000000010a1b7824 */ /* 0x000fe200078e0209 */
[----:B------:R-:W-:Y:S01]  /*16a0*/  PRMT R22, R22, 0x7710, RZ ;  /* 0x0000771016167816 */ /* 0x000fe200000000ff */
[----:B------:R-:W-:Y:S01]  /*16b0*/  IMAD R8, R18, 0x20, R29 ;  /* 0x0000002012087824 */ /* 0x000fe200078e021d */
[----:B------:R-:W-:Y:S01]  /*16c0*/  SHF.R.U32.HI R18, RZ, 0x19, R20 ;  /* 0x00000019ff127819 */ /* 0x000fe20000011614 */
[----:B------:R-:W-:-:S02]  /*16d0*/  IMAD R20, R4, 0x2, R13 ;  /* 0x0000000204147824 */ /* 0x000fc400078e020d */
[----:B------:R-:W-:Y:S01]  /*16e0*/  IMAD.IADD R9, R22, 0x1, R13 ;  /* 0x0000000116097824 */ /* 0x000fe200078e020d */
[----:B------:R-:W-:Y:S01]  /*16f0*/  PRMT R18, R18, 0x9910, RZ ;  /* 0x0000991012127816 */ /* 0x000fe200000000ff */
[----:B------:R-:W-:Y:S01]  /*1700*/  IMAD R16, R6, -0x19c, R29 ;  /* 0xfffffe6406107824 */ /* 0x000fe200078e021d */
[----:B------:R-:W-:Y:S01]  /*1710*/  LOP3.LUT R22, R20, 0xffff, RZ, 0xc0, !PT ;  /* 0x0000ffff14167812 */ /* 0x000fe200078ec0ff */
[----:B------:R-:W-:Y:S01]  /*1720*/  IMAD R9, R4, 0x2, R9 ;  /* 0x0000000204097824 */ /* 0x000fe200078e0209 */
[----:B------:R-:W-:Y:S01]  /*1730*/  IADD3 R6, P0, PT, R7, UR10, RZ ;  /* 0x0000000a07067c10 */ /* 0x000fe2000ff1e0ff */
[----:B------:R-:W-:-:S03]  /*1740*/  IMAD R16, R27, 0x22, R16 ;  /* 0x000000221b107824 */ /* 0x000fc600078e0210 */
[----:B------:R-:W-:Y:S01]  /*1750*/  LOP3.LUT R20, R9, 0xffff, RZ, 0xc0, !PT ;  /* 0x0000ffff09147812 */ /* 0x000fe200078ec0ff */
[----:B------:R-:W-:Y:S01]  /*1760*/  IMAD R22, R22, 0xf0f1, RZ ;  /* 0x0000f0f116167824 */ /* 0x000fe200078e02ff */
[----:B------:R-:W-:Y:S01]  /*1770*/  IADD3.X R7, PT, PT, RZ, UR11, RZ, P0, !PT ;  /* 0x0000000bff077c10 */ /* 0x000fe200087fe4ff */
[----:B------:R-:W-:Y:S01]  /*1780*/  IMAD R9, R18, 0x220, RZ ;  /* 0x0000022012097824 */ /* 0x000fe200078e02ff */
[----:B------:R-:W-:Y:S02]  /*1790*/  SHF.R.U32.HI R18, RZ, 0x5, R20 ;  /* 0x00000005ff127819 */ /* 0x000fe40000011614 */
[----:B------:R-:W-:Y:S01]  /*17a0*/  LOP3.LUT R29, R21, 0x1f, RZ, 0xc0, !PT ;  /* 0x0000001f151d7812 */ /* 0x000fe200078ec0ff */
[----:B------:R-:W-:Y:S01]  /*17b0*/  IMAD.MOV R24, RZ, RZ, -R9 ;  /* 0x000000ffff187224 */ /* 0x000fe200078e0a09 */
[----:B------:R-:W-:Y:S01]  /*17c0*/  SHF.R.U32.HI R20, RZ, 0x19, R22 ;  /* 0x00000019ff147819 */ /* 0x000fe20000011616 */
[----:B------:R0:W2:Y:S01]  /*17d0*/  LDG.E.U8 R27, desc[UR8][R6.64] ;  /* 0x00000008061b7981 */ /* 0x0000a2000c1e1100 */
[----:B------:R-:W-:-:S02]  /*17e0*/  LOP3.LUT R18, R18, 0xffff, RZ, 0xc0, !PT ;  /* 0x0000ffff12127812 */ /* 0x000fc400078ec0ff */
[----:B------:R-:W-:Y:S01]  /*17f0*/  PRMT R24, R24, 0x7710, RZ ;  /* 0x0000771018187816 */ /* 0x000fe200000000ff */
[----:B------:R-:W-:Y:S01]  /*1800*/  IMAD R22, R20, 0x400, R29 ;  /* 0x0000040014167824 */ /* 0x000fe200078e021d */
[----:B------:R-:W-:Y:S01]  /*1810*/  IADD3 R8, P0, PT, R8, UR10, RZ ;  /* 0x0000000a08087c10 */ /* 0x000fe2000ff1e0ff */
[----:B0-----:R-:W-:Y:S02]  /*1820*/  IMAD R6, R5, 0xf, R18 ;  /* 0x0000000f05067824 */ /* 0x001fe400078e0212 */
[--C-:B------:R-:W-:Y:S02]  /*1830*/  IMAD.IADD R7, R24, 0x1, R13.reuse ;  /* 0x0000000118077824 */ /* 0x100fe400078e020d */
[--C-:B------:R-:W-:Y:S02]  /*1840*/  IMAD R20, R20, -0x19c, R22.reuse ;  /* 0xfffffe6414147824 */ /* 0x100fe400078e0216 */
[----:B------:R-:W-:Y:S02]  /*1850*/  IMAD R6, R6, 0x20, R22 ;  /* 0x0000002006067824 */ /* 0x000fe400078e0216 */
[----:B------:R-:W-:-:S02]  /*1860*/  IMAD R22, R12, 0x3, R13 ;  /* 0x000000030c167824 */ /* 0x000fc400078e020d */
[----:B------:R-:W-:Y:S02]  /*1870*/  IMAD R7, R12, 0x3, R7 ;  /* 0x000000030c077824 */ /* 0x000fe400078e0207 */
[----:B------:R-:W-:Y:S01]  /*1880*/  IMAD.X R9, RZ, RZ, UR11, P0 ;  /* 0x0000000bff097e24 */ /* 0x000fe200080e06ff */
[----:B------:R-:W-:Y:S02]  /*1890*/  LOP3.LUT R24, R22, 0xffff, RZ, 0xc0, !PT ;  /* 0x0000ffff16187812 */ /* 0x000fe400078ec0ff */
[----:B------:R-:W-:Y:S02]  /*18a0*/  LOP3.LUT R22, R7, 0xffff, RZ, 0xc0, !PT ;  /* 0x0000ffff07167812 */ /* 0x000fe400078ec0ff */
[----:B------:R0:W3:Y:S01]  /*18b0*/  LDG.E.U8 R29, desc[UR8][R8.64] ;  /* 0x00000008081d7981 */ /* 0x0000e2000c1e1100 */
[----:B------:R-:W-:Y:S01]  /*18c0*/  IMAD R24, R24, 0xf0f1, RZ ;  /* 0x0000f0f118187824 */ /* 0x000fe200078e02ff */
[----:B------:R-:W-:Y:S02]  /*18d0*/  SHF.R.U32.HI R22, RZ, 0x5, R22 ;  /* 0x00000005ff167819 */ /* 0x000fe40000011616 */
[----:B------:R-:W-:-:S02]  /*18e0*/  IADD3 R6, P0, PT, R6, UR10, RZ ;  /* 0x0000000a06067c10 */ /* 0x000fc4000ff1e0ff */
[----:B------:R-:W-:-:S03]  /*18f0*/  LOP3.LUT R22, R22, 0xffff, RZ, 0xc0, !PT ;  /* 0x0000ffff16167812 */ /* 0x000fc600078ec0ff */
[----:B------:R-:W-:Y:S01]  /*1900*/  IMAD.X R7, RZ, RZ, UR11, P0 ;  /* 0x0000000bff077e24 */ /* 0x000fe200080e06ff */
[----:B0-----:R-:W-:Y:S02]  /*1910*/  SHF.R.U32.HI R9, RZ, 0x19, R24 ;  /* 0x00000019ff097819 */ /* 0x001fe40000011618 */
[----:B------:R-:W-:Y:S02]  /*1920*/  LOP3.LUT R8, R19, 0x1f, RZ, 0xc0, !PT ;  /* 0x0000001f13087812 */ /* 0x000fe400078ec0ff */
[----:B------:R0:W4:Y:S03]  /*1930*/  LDG.E.U8 R6, desc[UR8][R6.64] ;  /* 0x0000000806067981 */ /* 0x000126000c1e1100 */
[----:B------:R-:W-:Y:S02]  /*1940*/  IMAD R24, R9, 0x400, R8 ;  /* 0x0000040009187824 */ /* 0x000fe400078e0208 */
[----:B------:R-:W-:-:S04]  /*1950*/  IMAD R8, R5, 0xf, R22 ;  /* 0x0000000f05087824 */ /* 0x000fc800078e0216 */
[--C-:B------:R-:W-:Y:S02]  /*1960*/  IMAD R8, R8, 0x20, R24.reuse ;  /* 0x0000002008087824 */ /* 0x100fe400078e0218 */
[----:B------:R-:W-:-:S03]  /*1970*/  IMAD R24, R9, -0x19c, R24 ;  /* 0xfffffe6409187824 */ /* 0x000fc600078e0218 */
[----:B------:R-:W-:-:S04]  /*1980*/  IADD3 R8, P0, PT, R8, UR10, RZ ;  /* 0x0000000a08087c10 */ /* 0x000fc8000ff1e0ff */
[----:B------:R-:W-:-:S05]  /*1990*/  IADD3.X R9, PT, PT, RZ, UR11, RZ, P0, !PT ;  /* 0x0000000bff097c10 */ /* 0x000fca00087fe4ff */
[----:B------:R-:W5:Y:S01]  /*19a0*/  LDG.E.U8 R8, desc[UR8][R8.64] ;  /* 0x0000000808087981 */ /* 0x000f62000c1e1100 */
[----:B------:R-:W1:Y:S01]  /*19b0*/  S2UR UR5, SR_CgaCtaId ;  /* 0x00000000000579c3 */ /* 0x000e620000008800 */
[----:B------:R-:W-:Y:S01]  /*19c0*/  IADD3 R25, PT, PT, R4, R25, R4 ;  /* 0x0000001904197210 */ /* 0x000fe20007ffe004 */
[----:B------:R-:W-:Y:S01]  /*19d0*/  UMOV UR4, 0x400 ;  /* 0x0000040000047882 */ /* 0x000fe20000000000 */
[----:B0-----:R-:W-:Y:S02]  /*19e0*/  IMAD.IADD R7, R10, 0x1, R18 ;  /* 0x000000010a077824 */ /* 0x001fe400078e0212 */
[----:B------:R-:W-:Y:S01]  /*19f0*/  IADD3 R25, PT, PT, R4, R25, R4 ;  /* 0x0000001904197210 */ /* 0x000fe20007ffe004 */
[----:B------:R-:W-:Y:S02]  /*1a00*/  IMAD.IADD R22, R10, 0x1, R22 ;  /* 0x000000010a167824 */ /* 0x000fe400078e0216 */
[----:B------:R-:W-:Y:S01]  /*1a10*/  IMAD R7, R7, 0x22, R20 ;  /* 0x0000002207077824 */ /* 0x000fe200078e0214 */
[----:B------:R-:W-:Y:S01]  /*1a20*/  ISETP.GE.U32.AND P0, PT, R25, 0x2200, PT ;  /* 0x000022001900780c */ /* 0x000fe20003f06070 */
[----:B------:R-:W-:-:S02]  /*1a30*/  IMAD R22, R22, 0x22, R24 ;  /* 0x0000002216167824 */ /* 0x000fc400078e0218 */
[C---:B------:R-:W-:Y:S02]  /*1a40*/  IMAD R17, R4.reuse, 0x4, R17 ;  /* 0x0000000404117824 */ /* 0x040fe400078e0211 */
[C---:B------:R-:W-:Y:S02]  /*1a50*/  IMAD R11, R4.reuse, 0x4, R11 ;  /* 0x00000004040b7824 */ /* 0x040fe400078e020b */
[C---:B------:R-:W-:Y:S02]  /*1a60*/  IMAD R15, R4.reuse, 0x4, R15 ;  /* 0x00000004040f7824 */ /* 0x040fe400078e020f */
[C---:B------:R-:W-:Y:S02]  /*1a70*/  IMAD R13, R4.reuse, 0x4, R13 ;  /* 0x00000004040d7824 */ /* 0x040fe400078e020d */
[C---:B------:R-:W-:Y:S02]  /*1a80*/  IMAD R23, R4.reuse, 0x4, R23 ;  /* 0x0000000404177824 */ /* 0x040fe400078e0217 */
[C---:B------:R-:W-:Y:S01]  /*1a90*/  IMAD R21, R4.reuse, 0x4, R21 ;  /* 0x0000000404157824 */ /* 0x040fe200078e0215 */
[----:B-1----:R-:W-:Y:S01]  /*1aa0*/  ULEA UR4, UR5, UR4, 0x18 ;  /* 0x0000000405047291 */ /* 0x002fe2000f8ec0ff */
[----:B------:R-:W-:-:S08]  /*1ab0*/  IMAD R19, R4, 0x4, R19 ;  /* 0x0000000404137824 */ /* 0x000fd000078e0213 */
[----:B--2---:R0:W-:Y:S04]  /*1ac0*/  STS.U8 [R14+UR4+0x1], R27 ;  /* 0x0000011b0e007988 */ /* 0x0041e80008000004 */
[----:B---3--:R0:W-:Y:S04]  /*1ad0*/  STS.U8 [R16+UR4+0x1], R29 ;  /* 0x0000011d10007988 */ /* 0x0081e80008000004 */
[----:B----4-:R0:W-:Y:S04]  /*1ae0*/  STS.U8 [R7+UR4+0x1], R6 ;  /* 0x0000010607007988 */ /* 0x0101e80008000004 */
[----:B-----5:R0:W-:Y:S01]  /*1af0*/  STS.U8 [R22+UR4+0x1], R8 ;  /* 0x0000010816007988 */ /* 0x0201e20008000004 */
[----:B------:R-:W-:Y:S05]  /*1b00*/  @!P0 BRA `(.L_x_52) ;  /* 0xfffffff8004c8947 */ /* 0x000fea000383ffff */
.L_x_48:
[----:B-12---:R-:W-:Y:S05]  /*1b10*/  BSYNC.RECONVERGENT B0 ;  /* 0x0000000000007941 */ /* 0x006fea0003800200 */
.L_x_47:
[----:B------:R-:W-:Y:S01]  /*1b20*/  BAR.SYNC.DEFER_BLOCKING 0x0 ;  /* 0x0000000000007b1d */ /* 0x000fe20000010000 */
[C---:B------:R-:W-:Y:S02]  /*1b30*/  ISETP.GT.U32.AND P0, PT, R3.reuse, 0x7ff, PT ;  /* 0x000007ff0300780c */ /* 0x040fe40003f04070 */
[----:B------:R-:W-:-:S03]  /*1b40*/  ISETP.GT.U32.AND P1, PT, R3, 0x7f, PT ;  /* 0x0000007f0300780c */ /* 0x000fc60003f24070 */
[----:B------:R-:W-:Y:S08]  /*1b50*/  BSSY.RECONVERGENT B0, `(.L_x_53) ;  /* 0x000003c000007945 */ /* 0x000ff00003800200 */
[----:B------:R-:W-:Y:S05]  /*1b60*/  @P0 BRA `(.L_x_54) ;  /* 0x0000000000e80947 */ /* 0x000fea0003800000 */
[----:B0-----:R-:W0:Y:S01]  /*1b70*/  S2R R8, SR_CgaCtaId ;  /* 0x0000000000087919 */ /* 0x001e220000008800 */
[----:B------:R-:W-:Y:S01]  /*1b80*/  MOV R5, 0x400 ;  /* 0x0000040000057802 */ /* 0x000fe20000000f00 */
[----:B------:R-:W-:-:S03]  /*1b90*/  IMAD.MOV.U32 R11, RZ, RZ, R3 ;  /* 0x000000ffff0b7224 */ /* 0x000fc600078e0003 */
[C---:B------:R-:W-:Y:S01]  /*1ba0*/  IADD3 R7, PT, PT, R5.reuse, 0x2640, RZ ;  /* 0x0000264005077810 */ /* 0x040fe20007ffe0ff */
[----:B------:R-:W-:-:S03]  /*1bb0*/  VIADD R9, R5, 0x26d0 ;  /* 0x000026d005097836 */ /* 0x000fc60000000000 */
[C---:B0-----:R-:W-:Y:S02]  /*1bc0*/  LEA R6, R8.reuse, R7, 0x18 ;  /* 0x0000000708067211 */ /* 0x041fe400078ec0ff */
[C---:B------:R-:W-:Y:S01]  /*1bd0*/  LEA R7, R8.reuse, R9, 0x18 ;  /* 0x0000000908077211 */ /* 0x040fe200078ec0ff */
[----:B------:R-:W-:Y:S01]  /*1be0*/  IMAD.SHL.U32 R9, R3, 0x2, RZ ;  /* 0x0000000203097824 */ /* 0x000fe200078e00ff */
[----:B------:R-:W-:-:S07]  /*1bf0*/  LEA R5, R8, R5, 0x18 ;  /* 0x0000000508057211 */ /* 0x000fce00078ec0ff */
.L_x_55:
[--C-:B-1----:R-:W-:Y:S02]  /*1c00*/  SHF.R.U32.HI R13, RZ, 0x7, R11.reuse ;  /* 0x00000007ff0d7819 */ /* 0x102fe4000001160b */
[----:B------:R-:W-:Y:S02]  /*1c10*/  SHF.R.U32.HI R8, RZ, 0x4, R11 ;  /* 0x00000004ff087819 */ /* 0x000fe4000001160b */
[----:B------:R-:W-:Y:S01]  /*1c20*/  LOP3.LUT R15, R9, 0x1e, RZ, 0xc0, !PT ;  /* 0x0000001e090f7812 */ /* 0x000fe200078ec0ff */
[----:B------:R-:W-:Y:S01]  /*1c30*/  IMAD R14, R13, 0x9, R6 ;  /* 0x000000090d0e7824 */ /* 0x000fe200078e0206 */
[----:B------:R-:W-:Y:S01]  /*1c40*/  LOP3.LUT R8, R8, 0x7, RZ, 0xc0, !PT ;  /* 0x0000000708087812 */ /* 0x000fe200078ec0ff */
[----:B------:R-:W-:-:S03]  /*1c50*/  IMAD R9, R0, 0x2, R9 ;  /* 0x0000000200097824 */ /* 0x000fc600078e0209 */
[----:B------:R-:W-:Y:S01]  /*1c60*/  LDS.U8 R20, [R14+0x3] ;  /* 0x000003000e147984 */ /* 0x000fe20000000000 */
[----:B------:R-:W-:-:S03]  /*1c70*/  IMAD R8, R8, 0x44, R15 ;  /* 0x0000004408087824 */ /* 0x000fc600078e020f */
[----:B------:R-:W0:Y:S01]  /*1c80*/  LDS.U8 R17, [R14+0x2] ;  /* 0x000002000e117984 */ /* 0x000e220000000000 */
[----:B------:R-:W-:-:S03]  /*1c90*/  IMAD R8, R13, 0x264, R8 ;  /* 0x000002640d087824 */ /* 0x000fc600078e0208 */
[----:B------:R-:W-:Y:S01]  /*1ca0*/  LDS.U8 R15, [R14+0x1] ;  /* 0x000001000e0f7984 */ /* 0x000fe20000000000 */
[----:B------:R-:W-:-:S03]  /*1cb0*/  IMAD.IADD R24, R5, 0x1, R8 ;  /* 0x0000000105187824 */ /* 0x000fc600078e0208 */
[----:B------:R-:W1:Y:S04]  /*1cc0*/  LDS.U8 R26, [R14] ;  /* 0x000000000e1a7984 */ /* 0x000e680000000000 */
[----:B------:R-:W-:Y:S04]  /*1cd0*/  LDS.U8 R10, [R14+0x7] ;  /* 0x000007000e0a7984 */ /* 0x000fe80000000000 */
[----:B------:R-:W2:Y:S04]  /*1ce0*/  LDS.U8 R13, [R14+0x6] ;  /* 0x000006000e0d7984 */ /* 0x000ea80000000000 */
[----:B------:R-:W-:Y:S04]  /*1cf0*/  LDS.U8 R27, [R24+0x22] ;  /* 0x00002200181b7984 */ /* 0x000fe80000000000 */
[----:B------:R-:W3:Y:S04]  /*1d00*/  LDS.U8 R28, [R24+0x2] ;  /* 0x00000200181c7984 */ /* 0x000ee80000000000 */
[----:B------:R-:W-:Y:S04]  /*1d10*/  LDS.U8 R25, [R24+0x1] ;  /* 0x0000010018197984 */ /* 0x000fe80000000000 */
[----:B------:R-:W4:Y:S04]  /*1d20*/  LDS.U8 R22, [R24] ;  /* 0x0000000018167984 */ /* 0x000f280000000000 */
[----:B------:R-:W-:Y:S01]  /*1d30*/  LDS.U8 R12, [R14+0x5] ;  /* 0x000005000e0c7984 */ /* 0x000fe20000000000 */
[----:B0-----:R-:W-:-:S03]  /*1d40*/  PRMT R20, R17, 0x3340, R20 ;  /* 0x0000334011147816 */ /* 0x001fc60000000014 */
[----:B------:R-:W-:Y:S04]  /*1d50*/  LDS.U8 R16, [R24+0x45] ;  /* 0x0000450018107984 */ /* 0x000fe80000000000 */
[----:B------:R-:W0:Y:S01]  /*1d60*/  LDS.U8 R17, [R14+0x4] ;  /* 0x000004000e117984 */ /* 0x000e220000000000 */
[----:B-1----:R-:W-:-:S03]  /*1d70*/  PRMT R15, R26, 0x3340, R15 ;  /* 0x000033401a0f7816 */ /* 0x002fc6000000000f */
[----:B------:R-:W1:Y:S01]  /*1d80*/  LDS.U8 R19, [R24+0x44] ;  /* 0x0000440018137984 */ /* 0x000e620000000000 */
[----:B------:R-:W-:-:S03]  /*1d90*/  PRMT R20, R15, 0x5410, R20 ;  /* 0x000054100f147816 */ /* 0x000fc60000000014 */
[----:B------:R-:W-:Y:S01]  /*1da0*/  LDS.U8 R18, [R24+0x24] ;  /* 0x0000240018127984 */ /* 0x000fe20000000000 */
[----:B--2---:R-:W-:-:S03]  /*1db0*/  PRMT R13, R13, 0x3340, R10 ;  /* 0x000033400d0d7816 */ /* 0x004fc6000000000a */
[----:B------:R-:W2:Y:S01]  /*1dc0*/  LDS.U8 R21, [R24+0x23] ;  /* 0x0000230018157984 */ /* 0x000ea20000000000 */
[----:B------:R-:W-:Y:S02]  /*1dd0*/  IMAD.SHL.U32 R10, R11, 0x4, RZ ;  /* 0x000000040b0a7824 */ /* 0x000fe400078e00ff */
[----:B------:R-:W-:Y:S01]  /*1de0*/  IMAD.IADD R11, R0, 0x1, R11 ;  /* 0x00000001000b7824 */ /* 0x000fe200078e020b */
[----:B------:R-:W-:Y:S02]  /*1df0*/  LDS.S8 R8, [R14+0x8] ;  /* 0x000008000e087984 */ /* 0x000fe40000000200 */
[----:B------:R-:W-:Y:S02]  /*1e00*/  LOP3.LUT R10, R10, 0x1fc, RZ, 0xc0, !PT ;  /* 0x000001fc0a0a7812 */ /* 0x000fe400078ec0ff */
[----:B------:R-:W5:Y:S01]  /*1e10*/  LDS.S8 R23, [R24+0x46] ;  /* 0x0000460018177984 */ /* 0x000f620000000200 */
[----:B---3--:R-:W-:Y:S02]  /*1e20*/  PRMT R27, R28, 0x3340, R27 ;  /* 0x000033401c1b7816 */ /* 0x008fe4000000001b */
[----:B------:R-:W-:Y:S01]  /*1e30*/  ISETP.GE.U32.AND P0, PT, R11, 0x800, PT ;  /* 0x000008000b00780c */ /* 0x000fe20003f06070 */
[----:B------:R-:W-:Y:S01]  /*1e40*/  IMAD.IADD R10, R7, 0x1, R10 ;  /* 0x00000001070a7824 */ /* 0x000fe200078e020a */
[----:B----4-:R-:W-:-:S04]  /*1e50*/  PRMT R22, R22, 0x3340, R25 ;  /* 0x0000334016167816 */ /* 0x010fc80000000019 */
[----:B------:R-:W-:Y:S02]  /*1e60*/  PRMT R15, R22, 0x5410, R27 ;  /* 0x00005410160f7816 */ /* 0x000fe4000000001b */
[----:B0-----:R-:W-:Y:S02]  /*1e70*/  PRMT R12, R17, 0x3340, R12 ;  /* 0x00003340110c7816 */ /* 0x001fe4000000000c */
[----:B-1----:R-:W-:Y:S02]  /*1e80*/  PRMT R16, R19, 0x3340, R16 ;  /* 0x0000334013107816 */ /* 0x002fe40000000010 */
[----:B------:R-:W-:Y:S02]  /*1e90*/  PRMT R13, R12, 0x5410, R13 ;  /* 0x000054100c0d7816 */ /* 0x000fe4000000000d */
[----:B--2---:R-:W-:-:S04]  /*1ea0*/  PRMT R21, R21, 0x3340, R18 ;  /* 0x0000334015157816 */ /* 0x004fc80000000012 */
[----:B------:R-:W-:Y:S01]  /*1eb0*/  PRMT R16, R21, 0x5410, R16 ;  /* 0x0000541015107816 */ /* 0x000fe20000000010 */
[----:B-----5:R-:W-:-:S04]  /*1ec0*/  IMAD R8, R23, R8, RZ ;  /* 0x0000000817087224 */ /* 0x020fc800078e02ff */
[----:B------:R-:W-:-:S04]  /*1ed0*/  IDP.4A.S8.S8 R8, R20, R15, R8 ;  /* 0x0000000f14087226 */ /* 0x000fc80000000608 */
[----:B------:R-:W-:-:S05]  /*1ee0*/  IDP.4A.S8.S8 R13, R13, R16, R8 ;  /* 0x000000100d0d7226 */ /* 0x000fca0000000608 */
[----:B------:R1:W-:Y:S01]  /*1ef0*/  ATOMS.ADD RZ, [R10], R13 ;  /* 0x0000000d0aff738c */ /* 0x0003e20000000000 */
[----:B------:R-:W-:Y:S05]  /*1f00*/  @!P0 BRA `(.L_x_55) ;  /* 0xfffffffc003c8947 */ /* 0x000fea000383ffff */
.L_x_54:
[----:B------:R-:W-:Y:S05]  /*1f10*/  BSYNC.RECONVERGENT B0 ;  /* 0x0000000000007941 */ /* 0x000fea0003800200 */
.L_x_53:
[----:B------:R-:W-:Y:S06]  /*1f20*/  BAR.SYNC.DEFER_BLOCKING 0x0 ;  /* 0x0000000000007b1d */ /* 0x000fec0000010000 */
[----:B------:R-:W-:Y:S05]  /*1f30*/  @P1 EXIT ;  /* 0x000000000000194d */ /* 0x000fea0003800000 */
[----:B0-----:R-:W0:Y:S01]  /*1f40*/  I2F.U32.RP R8, R4 ;  /* 0x0000000400087306 */ /* 0x001e220000209000 */
[----:B------:R-:W-:Y:S01]  /*1f50*/  IADD3 R5, PT, PT, R3, R4, RZ ;  /* 0x0000000403057210 */ /* 0x000fe20007ffe0ff */
[----:B------:R-:W2:Y:S01]  /*1f60*/  LDCU.64 UR6, c[0x0][0x390] ;  /* 0x00007200ff0677ac */ /* 0x000ea20008000a00 */
[----:B------:R-:W-:Y:S01]  /*1f70*/  ISETP.NE.U32.AND P3, PT, R4, RZ, PT ;  /* 0x000000ff0400720c */ /* 0x000fe20003f65070 */
[----:B------:R-:W-:Y:S01]  /*1f80*/  BSSY.RECONVERGENT B0, `(.L_x_56) ;  /* 0x0000037000007945 */ /* 0x000fe20003800200 */
[C---:B------:R-:W-:Y:S02]  /*1f90*/  ISETP.GE.U32.AND P2, PT, R5.reuse, 0x80, PT ;  /* 0x000000800500780c */ /* 0x040fe40003f46070 */
[----:B------:R-:W-:-:S05]  /*1fa0*/  VIMNMX.U32 R0, PT, PT, R5, 0x80, !PT ;  /* 0x0000008005007848 */ /* 0x000fca0007fe0000 */
[----:B------:R-:W-:Y:S01]  /*1fb0*/  IMAD.IADD R0, R0, 0x1, -R5 ;  /* 0x0000000100007824 */ /* 0x000fe200078e0a05 */
[----:B0-----:R-:W0:Y:S03]  /*1fc0*/  MUFU.RCP R8, R8 ;  /* 0x0000000800087308 */ /* 0x001e260000001000 */
[----:B------:R-:W-:Y:S02]  /*1fd0*/  VIADD R5, R0, 0xffffffff ;  /* 0xffffffff00057836 */ /* 0x000fe40000000000 */
[----:B------:R-:W-:Y:S02]  /*1fe0*/  @P2 IMAD.MOV R5, RZ, RZ, R0 ;  /* 0x000000ffff052224 */ /* 0x000fe400078e0200 */
[----:B0-----:R-:W-:-:S04]  /*1ff0*/  VIADD R6, R8, 0xffffffe ;  /* 0x0ffffffe08067836 */ /* 0x001fc80000000000 */
[----:B------:R0:W3:Y:S02]  /*2000*/  F2I.FTZ.U32.TRUNC.NTZ R7, R6 ;  /* 0x0000000600077305 */ /* 0x0000e4000021f000 */
[----:B0-----:R-:W-:Y:S02]  /*2010*/  IMAD.MOV.U32 R6, RZ, RZ, RZ ;  /* 0x000000ffff067224 */ /* 0x001fe400078e00ff */
[----:B---3--:R-:W-:-:S04]  /*2020*/  IMAD.MOV R9, RZ, RZ, -R7 ;  /* 0x000000ffff097224 */ /* 0x008fc800078e0a07 */
        /* <DEDUP_REMOVED lines=11> */
[----:B------:R-:W-:-:S04]  /*20e0*/  @!P3 LOP3.LUT R7, RZ, R4, RZ, 0x33, !PT ;  /* 0x00000004ff07b212 */ /* 0x000fc800078e33ff */
[----:B------:R-:W-:-:S04]  /*20f0*/  IADD3 R0, PT, PT, R0, R7, RZ ;  /* 0x0000000700007210 */ /* 0x000fc80007ffe0ff */
[C---:B------:R-:W-:Y:S02]  /*2100*/  LOP3.LUT R5, R0.reuse, 0x3, RZ, 0xc0, !PT ;  /* 0x0000000300057812 */ /* 0x040fe400078ec0ff */
[----:B------:R-:W-:Y:S02]  /*2110*/  ISETP.GE.U32.AND P1, PT, R0, 0x3, PT ;  /* 0x000000030000780c */ /* 0x000fe40003f26070 */
[----:B------:R-:W-:-:S13]  /*2120*/  ISETP.NE.AND P0, PT, R5, 0x3, PT ;  /* 0x000000030500780c */ /* 0x000fda0003f05270 */
[----:B--2---:R-:W-:Y:S05]  /*2130*/  @!P0 BRA `(.L_x_57) ;  /* 0x00000000006c8947 */ /* 0x004fea0003800000 */
[----:B------:R-:W0:Y:S01]  /*2140*/  S2UR UR5, SR_CgaCtaId ;  /* 0x00000000000579c3 */ /* 0x000e220000008800 */
[----:B------:R-:W-:Y:S01]  /*2150*/  UMOV UR4, 0x400 ;  /* 0x0000040000047882 */ /* 0x000fe20000000000 */
[----:B------:R-:W-:Y:S01]  /*2160*/  VIADD R0, R0, 0x1 ;  /* 0x0000000100007836 */ /* 0x000fe20000000000 */
[----:B------:R-:W-:-:S04]  /*2170*/  UIADD3 UR4, UPT, UPT, UR4, 0x26d0, URZ ;  /* 0x000026d004047890 */ /* 0x000fc8000fffe0ff */
[----:B------:R-:W-:-:S05]  /*2180*/  LOP3.LUT R0, R0, 0x3, RZ, 0xc0, !PT ;  /* 0x0000000300007812 */ /* 0x000fca00078ec0ff */
[----:B------:R-:W-:Y:S01]  /*2190*/  IMAD.MOV R0, RZ, RZ, -R0 ;  /* 0x000000ffff007224 */ /* 0x000fe200078e0a00 */
[----:B0-----:R-:W-:-:S06]  /*21a0*/  ULEA UR4, UR5, UR4, 0x18 ;  /* 0x0000000405047291 */ /* 0x001fcc000f8ec0ff */
[----:B------:R-:W-:-:S07]  /*21b0*/  LEA R5, R3, UR4, 0x2 ;  /* 0x0000000403057c11 */ /* 0x000fce000f8e10ff */
.L_x_58:
[----:B0-----:R0:W2:Y:S01]  /*21c0*/  LDS R6, [R5] ;  /* 0x0000000005067984 */ /* 0x0010a20000000800 */
[----:B------:R-:W-:Y:S01]  /*21d0*/  LOP3.LUT R7, R3, 0x70, RZ, 0xc0, !PT ;  /* 0x0000007003077812 */ /* 0x000fe200078ec0ff */
[----:B------:R-:W-:-:S04]  /*21e0*/  VIADD R0, R0, 0x1 ;  /* 0x0000000100007836 */ /* 0x000fc80000000000 */
[----:B------:R-:W-:Y:S02]  /*21f0*/  IMAD R7, R2, 0x80, R7 ;  /* 0x0000008002077824 */ /* 0x000fe400078e0207 */
[----:B0-----:R-:W-:Y:S02]  /*2200*/  IMAD R5, R4, 0x4, R5 ;  /* 0x0000000404057824 */ /* 0x001fe400078e0205 */
[----:B--2---:R-:W-:Y:S01]  /*2210*/  VIADD R8, R6, 0x10 ;  /* 0x0000001006087836 */ /* 0x004fe20000000000 */
[----:B------:R-:W-:Y:S01]  /*2220*/  LOP3.LUT R6, R3, 0xf, RZ, 0xc0, !PT ;  /* 0x0000000f03067812 */ /* 0x000fe200078ec0ff */
[----:B------:R-:W-:-:S03]  /*2230*/  IMAD.IADD R3, R4, 0x1, R3 ;  /* 0x0000000104037824 */ /* 0x000fc600078e0203 */
[----:B------:R-:W-:Y:S01]  /*2240*/  SHF.R.S32.HI R8, RZ, 0x5, R8 ;  /* 0x00000005ff087819 */ /* 0x000fe20000011408 */
[----:B------:R-:W-:-:S03]  /*2250*/  IMAD.IADD R9, R6, 0x1, R7 ;  /* 0x0000000106097824 */ /* 0x000fc600078e0207 */
[C---:B------:R-:W-:Y:S02]  /*2260*/  VIMNMX R7, PT, PT, R8.reuse, 0x7f, PT ;  /* 0x0000007f08077848 */ /* 0x040fe40003fe0100 */
[----:B------:R-:W-:Y:S02]  /*2270*/  ISETP.GE.AND P0, PT, R8, -0x7f, PT ;  /* 0xffffff810800780c */ /* 0x000fe40003f06270 */
[----:B------:R-:W-:Y:S02]  /*2280*/  IADD3 R6, P2, PT, R9, UR6, RZ ;  /* 0x0000000609067c10 */ /* 0x000fe4000ff5e0ff */
[----:B------:R-:W-:Y:S02]  /*2290*/  LOP3.LUT R8, R7, 0x80, RZ, 0x3c, !PT ;  /* 0x0000008007087812 */ /* 0x000fe400078e3cff */
[----:B------:R-:W-:Y:S02]  /*22a0*/  LEA.HI.X.SX32 R7, R9, UR7, 0x1, P2 ;  /* 0x0000000709077c11 */ /* 0x000fe400090f0eff */
[----:B------:R-:W-:-:S02]  /*22b0*/  SEL R9, R8, RZ, P0 ;  /* 0x000000ff08097207 */ /* 0x000fc40000000000 */
[----:B------:R-:W-:-:S03]  /*22c0*/  ISETP.NE.AND P0, PT, R0, RZ, PT ;  /* 0x000000ff0000720c */ /* 0x000fc60003f05270 */
[----:B------:R0:W-:Y:S10]  /*22d0*/  STG.E.U8 desc[UR8][R6.64], R9 ;  /* 0x0000000906007986 */ /* 0x0001f4000c101108 */
[----:B------:R-:W-:Y:S05]  /*22e0*/  @P0 BRA `(.L_x_58) ;  /* 0xfffffffc00b40947 */ /* 0x000fea000383ffff */
.L_x_57:
[----:B------:R-:W-:Y:S05]  /*22f0*/  BSYNC.RECONVERGENT B0 ;  /* 0x0000000000007941 */ /* 0x000fea0003800200 */
.L_x_56:
[----:B------:R-:W-:Y:S05]  /*2300*/  @!P1 EXIT ;  /* 0x000000000000994d */ /* 0x000fea0003800000 */
[----:B------:R-:W2:Y:S01]  /*2310*/  S2UR UR5, SR_CgaCtaId ;  /* 0x00000000000579c3 */ /* 0x000ea20000008800 */
[----:B------:R-:W-:Y:S01]  /*2320*/  UMOV UR4, 0x400 ;  /* 0x0000040000047882 */ /* 0x000fe20000000000 */
[C-C-:B------:R-:W-:Y:S01]  /*2330*/  IMAD R5, R4.reuse, 0x2, R3.reuse ;  /* 0x0000000204057824 */ /* 0x140fe200078e0203 */
[----:B------:R-:W-:Y:S01]  /*2340*/  UIADD3 UR4, UPT, UPT, UR4, 0x26d0, URZ ;  /* 0x000026d004047890 */ /* 0x000fe2000fffe0ff */
[----:B0-----:R-:W-:Y:S01]  /*2350*/  IMAD R9, R4, 0x3, R3 ;  /* 0x0000000304097824 */ /* 0x001fe200078e0203 */
[----:B------:R-:W-:Y:S01]  /*2360*/  IADD3 R11, PT, PT, R3, R4, RZ ;  /* 0x00000004030b7210 */ /* 0x000fe20007ffe0ff */
[----:B------:R-:W0:Y:S01]  /*2370*/  LDCU.64 UR6, c[0x0][0x390] ;  /* 0x00007200ff0677ac */ /* 0x000e220008000a00 */
[----:B--2---:R-:W-:-:S06]  /*2380*/  ULEA UR4, UR5, UR4, 0x18 ;  /* 0x0000000405047291 */ /* 0x004fcc000f8ec0ff */
[----:B01----:R-:W-:-:S07]  /*2390*/  LEA R13, R3, UR4, 0x2 ;  /* 0x00000004030d7c11 */ /* 0x003fce000f8e10ff */
.L_x_59:
[----:B0-----:R0:W1:Y:S01]  /*23a0*/  LDS R0, [R13] ;  /* 0x000000000d007984 */ /* 0x0010620000000800 */
[C-C-:B------:R-:W-:Y:S01]  /*23b0*/  IMAD R14, R4.reuse, 0x4, R13.reuse ;  /* 0x00000004040e7824 */ /* 0x140fe200078e020d */
[C---:B------:R-:W-:Y:S01]  /*23c0*/  LOP3.LUT R7, R3.reuse, 0x70, RZ, 0xc0, !PT ;  /* 0x0000007003077812 */ /* 0x040fe200078ec0ff */
[C-C-:B------:R-:W-:Y:S01]  /*23d0*/  IMAD R12, R4.reuse, 0x8, R13.reuse ;  /* 0x00000008040c7824 */ /* 0x140fe200078e020d */
[----:B------:R-:W-:Y:S01]  /*23e0*/  LOP3.LUT R6, R3, 0xf, RZ, 0xc0, !PT ;  /* 0x0000000f03067812 */ /* 0x000fe200078ec0ff */
[----:B------:R-:W-:Y:S01]  /*23f0*/  IMAD R8, R4, 0xc, R13 ;  /* 0x0000000c04087824 */ /* 0x000fe200078e020d */
[----:B------:R-:W-:Y:S01]  /*2400*/  LOP3.LUT R17, R5, 0x70, RZ, 0xc0, !PT ;  /* 0x0000007005117812 */ /* 0x000fe200078ec0ff */
[----:B------:R-:W2:Y:S01]  /*2410*/  LDS R14, [R14] ;  /* 0x000000000e0e7984 */ /* 0x000ea20000000800 */
[----:B------:R-:W-:Y:S01]  /*2420*/  IMAD R7, R2, 0x80, R7 ;  /* 0x0000008002077824 */ /* 0x000fe200078e0207 */
[C---:B------:R-:W-:Y:S01]  /*2430*/  LOP3.LUT R15, R11.reuse, 0xf, RZ, 0xc0, !PT ;  /* 0x0000000f0b0f7812 */ /* 0x040fe200078ec0ff */
[----:B0-----:R-:W-:Y:S01]  /*2440*/  IMAD R13, R4, 0x10, R13 ;  /* 0x00000010040d7824 */ /* 0x001fe200078e020d */
[----:B------:R-:W0:Y:S01]  /*2450*/  LDS R12, [R12] ;  /* 0x000000000c0c7984 */ /* 0x000e220000000800 */
[----:B------:R-:W-:Y:S01]  /*2460*/  IMAD.IADD R20, R6, 0x1, R7 ;  /* 0x0000000106147824 */ /* 0x000fe200078e0207 */
[----:B------:R-:W-:Y:S01]  /*2470*/  LOP3.LUT R7, R11, 0x70, RZ, 0xc0, !PT ;  /* 0x000000700b077812 */ /* 0x000fe200078ec0ff */
[----:B------:R-:W-:Y:S01]  /*2480*/  IMAD R17, R2, 0x80, R17 ;  /* 0x0000008002117824 */ /* 0x000fe200078e0211 */
[----:B------:R-:W3:Y:S01]  /*2490*/  LDS R8, [R8] ;  /* 0x0000000008087984 */ /* 0x000ee20000000800 */
[----:B------:R-:W-:Y:S01]  /*24a0*/  LOP3.LUT R16, R5, 0xf, RZ, 0xc0, !PT ;  /* 0x0000000f05107812 */ /* 0x000fe200078ec0ff */
[----:B------:R-:W-:Y:S01]  /*24b0*/  IMAD R5, R4, 0x4, R5 ;  /* 0x0000000404057824 */ /* 0x000fe200078e0205 */
[C---:B------:R-:W-:Y:S01]  /*24c0*/  LOP3.LUT R19, R9.reuse, 0x70, RZ, 0xc0, !PT ;  /* 0x0000007009137812 */ /* 0x040fe200078ec0ff */
[----:B------:R-:W-:Y:S01]  /*24d0*/  IMAD R10, R2, 0x80, R7 ;  /* 0x00000080020a7824 */ /* 0x000fe200078e0207 */
[----:B------:R-:W-:Y:S01]  /*24e0*/  LOP3.LUT R18, R9, 0xf, RZ, 0xc0, !PT ;  /* 0x0000000f09127812 */ /* 0x000fe200078ec0ff */
[----:B------:R-:W-:Y:S01]  /*24f0*/  IMAD R9, R4, 0x4, R9 ;  /* 0x0000000404097824 */ /* 0x000fe200078e0209 */
[----:B------:R-:W-:Y:S01]  /*2500*/  IADD3 R6, P1, PT, R20, UR6, RZ ;  /* 0x0000000614067c10 */ /* 0x000fe2000ff3e0ff */
[----:B------:R-:W-:Y:S01]  /*2510*/  IMAD.IADD R15, R15, 0x1, R10 ;  /* 0x000000010f0f7824 */ /* 0x000fe200078e020a */
[----:B------:R-:W-:Y:S01]  /*2520*/  IADD3 R10, PT, PT, R16, R17, RZ ;  /* 0x00000011100a7210 */ /* 0x000fe20007ffe0ff */
[----:B------:R-:W-:Y:S01]  /*2530*/  IMAD R19, R2, 0x80, R19 ;  /* 0x0000008002137824 */ /* 0x000fe200078e0213 */
[----:B------:R-:W-:Y:S01]  /*2540*/  LEA.HI.X.SX32 R7, R20, UR7, 0x1, P1 ;  /* 0x0000000714077c11 */ /* 0x000fe200088f0eff */
[C---:B------:R-:W-:Y:S01]  /*2550*/  IMAD R11, R4.reuse, 0x4, R11 ;  /* 0x00000004040b7824 */ /* 0x040fe200078e020b */
[----:B------:R-:W-:-:S04]  /*2560*/  IADD3 R3, PT, PT, R4, R3, R4 ;  /* 0x0000000304037210 */ /* 0x000fc80007ffe004 */
[----:B------:R-:W-:Y:S01]  /*2570*/  IADD3 R3, PT, PT, R4, R3, R4 ;  /* 0x0000000304037210 */ /* 0x000fe20007ffe004 */
[----:B-1----:R-:W-:-:S05]  /*2580*/  VIADD R0, R0, 0x10 ;  /* 0x0000001000007836 */ /* 0x002fca0000000000 */
[----:B------:R-:W-:Y:S01]  /*2590*/  SHF.R.S32.HI R0, RZ, 0x5, R0 ;  /* 0x00000005ff007819 */ /* 0x000fe20000011400 */
[----:B--2---:R-:W-:Y:S01]  /*25a0*/  VIADD R17, R14, 0x10 ;  /* 0x000000100e117836 */ /* 0x004fe20000000000 */
[----:B------:R-:W-:Y:S02]  /*25b0*/  IADD3 R14, P2, PT, R15, UR6, RZ ;  /* 0x000000060f0e7c10 */ /* 0x000fe4000ff5e0ff */
[----:B------:R-:W-:Y:S01]  /*25c0*/  ISETP.GE.AND P0, PT, R0, -0x7f, PT ;  /* 0xffffff810000780c */ /* 0x000fe20003f06270 */
[----:B0-----:R-:W-:Y:S01]  /*25d0*/  VIADD R12, R12, 0x10 ;  /* 0x000000100c0c7836 */ /* 0x001fe20000000000 */
[----:B------:R-:W-:Y:S02]  /*25e0*/  VIMNMX R0, PT, PT, R0, 0x7f, PT ;  /* 0x0000007f00007848 */ /* 0x000fe40003fe0100 */
[----:B------:R-:W-:Y:S01]  /*25f0*/  SHF.R.S32.HI R17, RZ, 0x5, R17 ;  /* 0x00000005ff117819 */ /* 0x000fe20000011411 */
[----:B---3--:R-:W-:Y:S01]  /*2600*/  VIADD R8, R8, 0x10 ;  /* 0x0000001008087836 */ /* 0x008fe20000000000 */
[----:B------:R-:W-:-:S02]  /*2610*/  LOP3.LUT R0, R0, 0x80, RZ, 0x3c, !PT ;  /* 0x0000008000007812 */ /* 0x000fc400078e3cff */
[----:B------:R-:W-:Y:S02]  /*2620*/  SHF.R.S32.HI R12, RZ, 0x5, R12 ;  /* 0x00000005ff0c7819 */ /* 0x000fe4000001140c */
[----:B------:R-:W-:Y:S02]  /*2630*/  SHF.R.S32.HI R8, RZ, 0x5, R8 ;  /* 0x00000005ff087819 */ /* 0x000fe40000011408 */
[----:B------:R-:W-:Y:S02]  /*2640*/  LEA.HI.X.SX32 R15, R15, UR7, 0x1, P2 ;  /* 0x000000070f0f7c11 */ /* 0x000fe400090f0eff */
[C---:B------:R-:W-:Y:S02]  /*2650*/  ISETP.GE.AND P2, PT, R17.reuse, -0x7f, PT ;  /* 0xffffff811100780c */ /* 0x040fe40003f46270 */
[----:B------:R-:W-:Y:S01]  /*2660*/  SEL R21, R0, RZ, P0 ;  /* 0x000000ff00157207 */ /* 0x000fe20000000000 */
[----:B------:R-:W-:Y:S01]  /*2670*/  IMAD.IADD R0, R18, 0x1, R19 ;  /* 0x0000000112007824 */ /* 0x000fe200078e0213 */
[----:B------:R-:W-:-:S02]  /*2680*/  VIMNMX R17, PT, PT, R17, 0x7f, PT ;  /* 0x0000007f11117848 */ /* 0x000fc40003fe0100 */
[C---:B------:R-:W-:Y:S01]  /*2690*/  ISETP.GE.AND P3, PT, R12.reuse, -0x7f, PT ;  /* 0xffffff810c00780c */ /* 0x040fe20003f66270 */
[----:B------:R0:W-:Y:S01]  /*26a0*/  STG.E.U8 desc[UR8][R6.64], R21 ;  /* 0x0000001506007986 */ /* 0x0001e2000c101108 */
[----:B------:R-:W-:Y:S02]  /*26b0*/  VIMNMX R12, PT, PT, R12, 0x7f, PT ;  /* 0x0000007f0c0c7848 */ /* 0x000fe40003fe0100 */
[C---:B------:R-:W-:Y:S02]  /*26c0*/  ISETP.GE.AND P4, PT, R8.reuse, -0x7f, PT ;  /* 0xffffff810800780c */ /* 0x040fe40003f86270 */
[----:B------:R-:W-:Y:S02]  /*26d0*/  VIMNMX R8, PT, PT, R8, 0x7f, PT ;  /* 0x0000007f08087848 */ /* 0x000fe40003fe0100 */
[----:B------:R-:W-:Y:S02]  /*26e0*/  LOP3.LUT R17, R17, 0x80, RZ, 0x3c, !PT ;  /* 0x0000008011117812 */ /* 0x000fe400078e3cff */
[----:B------:R-:W-:-:S02]  /*26f0*/  IADD3 R18, P0, PT, R10, UR6, RZ ;  /* 0x000000060a127c10 */ /* 0x000fc4000ff1e0ff */
[----:B------:R-:W-:Y:S02]  /*2700*/  LOP3.LUT R12, R12, 0x80, RZ, 0x3c, !PT ;  /* 0x000000800c0c7812 */ /* 0x000fe400078e3cff */
[----:B------:R-:W-:Y:S02]  /*2710*/  IADD3 R16, P1, PT, R0, UR6, RZ ;  /* 0x0000000600107c10 */ /* 0x000fe4000ff3e0ff */
[----:B------:R-:W-:Y:S02]  /*2720*/  LOP3.LUT R8, R8, 0x80, RZ, 0x3c, !PT ;  /* 0x0000008008087812 */ /* 0x000fe400078e3cff */
[----:B0-----:R-:W-:Y:S02]  /*2730*/  SEL R7, R17, RZ, P2 ;  /* 0x000000ff11077207 */ /* 0x001fe40001000000 */
[----:B------:R-:W-:Y:S02]  /*2740*/  LEA.HI.X.SX32 R19, R10, UR7, 0x1, P0 ;  /* 0x000000070a137c11 */ /* 0x000fe400080f0eff */
[----:B------:R-:W-:Y:S01]  /*2750*/  SEL R21, R12, RZ, P3 ;  /* 0x000000ff0c157207 */ /* 0x000fe20001800000 */
[----:B------:R0:W-:Y:S01]  /*2760*/  STG.E.U8 desc[UR8][R14.64], R7 ;  /* 0x000000070e007986 */ /* 0x0001e2000c101108 */
[----:B------:R-:W-:-:S02]  /*2770*/  LEA.HI.X.SX32 R17, R0, UR7, 0x1, P1 ;  /* 0x0000000700117c11 */ /* 0x000fc400088f0eff */
[----:B------:R-:W-:Y:S01]  /*2780*/  SEL R23, R8, RZ, P4 ;  /* 0x000000ff08177207 */ /* 0x000fe20002000000 */
[----:B------:R0:W-:Y:S01]  /*2790*/  STG.E.U8 desc[UR8][R18.64], R21 ;  /* 0x0000001512007986 */ /* 0x0001e2000c101108 */
[----:B------:R-:W-:-:S03]  /*27a0*/  ISETP.GE.U32.AND P0, PT, R3, 0x80, PT ;  /* 0x000000800300780c */ /* 0x000fc60003f06070 */
[----:B------:R0:W-:Y:S10]  /*27b0*/  STG.E.U8 desc[UR8][R16.64], R23 ;  /* 0x0000001710007986 */ /* 0x0001f4000c101108 */
[----:B------:R-:W-:Y:S05]  /*27c0*/  @!P0 BRA `(.L_x_59) ;  /* 0xfffffff800f48947 */ /* 0x000fea000383ffff */
[----:B------:R-:W-:Y:S05]  /*27d0*/  EXIT ;  /* 0x000000000000794d */ /* 0x000fea0003800000 */
.L_x_60:
        /* <DEDUP_REMOVED lines=10> */
.L_x_79:


//--------------------- .nv.shared._Z7paddingPaS_ --------------------------
	.section	.nv.shared._Z7paddingPaS_,"aw",@nobits
	.sectionflags	@""
.nv.shared._Z7paddingPaS_:
	.zero		2180


//--------------------- .nv.shared.reserved.0     --------------------------
	.section	.nv.shared.reserved.0,"aw",@nobits
	.weak		__nv_reservedSMEM_offset_0_alias
	.size		__nv_reservedSMEM_offset_0_alias, 0, 64
	.other		__nv_reservedSMEM_offset_0_alias,@"STO_CUDA_RESERVED_SHARED STV_DEFAULT"
__nv_reservedSMEM_offset_0_alias:
	.zero		0
	.zero		64


//--------------------- .nv.shared._Z8winogradPaPsS_ --------------------------
	.section	.nv.shared._Z8winogradPaPsS_,"aw",@nobits
	.sectionflags	@""
	.align	4
.nv.shared._Z8winogradPaPsS_:
	.zero		5376


//--------------------- .nv.shared._Z4convPaS_S_  --------------------------
	.section	.nv.shared._Z4convPaS_S_,"aw",@nobits
	.sectionflags	@""
	.align	4
.nv.shared._Z4convPaS_S_:
	.zero		11472


//--------------------- .nv.constant0._Z7paddingPaS_ --------------------------
	.section	.nv.constant0._Z7paddingPaS_,"a",@progbits
	.sectionflags	@""
	.align	4
.nv.constant0._Z7paddingPaS_:
	.zero		912


//--------------------- .nv.constant0._Z8winogradPaPsS_ --------------------------
	.section	.nv.constant0._Z8winogradPaPsS_,"a",@progbits
	.sectionflags	@""
	.align	4
.nv.constant0._Z8winogradPaPsS_:
	.zero		920


//--------------------- .nv.constant0._Z4convPaS_S_ --------------------------
	.section	.nv.constant0._Z4convPaS_S_,"a",@progbits
	.sectionflags	@""
	.align	4
.nv.constant0._Z4convPaS_S_:
	.zero		920


//--------------------- SYMBOLS --------------------------

	.type		.nv.reservedSmem.offset0,@object
	.size		.nv.reservedSmem.offset0,0x4
	.type		.nv.reservedSmem.cap,@object
	.size		.nv.reservedSmem.cap,0x4
